# CuTe-DSL kernel — source=cudnn_frontend_dsl family=grouped_gemm_swiglu
# config = {"ab_dtype": "Float4E2M1FN", "sf_vec": 32, "d_dtype": "Float8E4M3FN", "vector_f32": true, "mma_mn": [128, 128], "cluster_mn": [2, 1]}


// ===== COMPILED SASS (sm_100a) =====

	.target	sm_100a

	.elftype	@"ET_EXEC"


//--------------------- .note.nv.tkinfo           --------------------------
	.section	.note.nv.tkinfo,"",@"SHT_NOTE"
	.sectionflags	@"SHF_NOTE_NV_TKINFO"
	.tkinfo
        /*0018*/ 	.word	0x00000081
        /*0030*/ 	.string	""
        /*0030*/ 	.string	"ptxas"
        /*0030*/ 	.string	"Cuda compilation tools, release 12.9, V12.9.83"
        /*0030*/ 	.string	"Build system must define TOOLS_VERSION_EXTENDED"
        /*0030*/ 	.string	"-O 3 -arch sm_100a "



//--------------------- .note.nv.cuver            --------------------------
	.section	.note.nv.cuver,"",@"SHT_NOTE"
	.sectionflags	@"SHF_NOTE_NV_CUVER"
        /*0018*/ 	.short	0x0001
        /*001a*/ 	.short	0x0064
        /*001c*/ 	.short	0x0001
        /*001e*/ 	.short	0x0000
        /*0020*/ 	.short	0x0001
        /*0022*/ 	.short	0x0000


//--------------------- .nv.info                  --------------------------
	.section	.nv.info,"",@"SHT_CUDA_INFO"
	.align	4


	//----- nvinfo : EIATTR_REGCOUNT
	.align		4
        /*0000*/ 	.byte	0x04, 0x2f
        /*0002*/ 	.short	(.L_4 - .L_3)
	.align		4
.L_3:
        /*0004*/ 	.word	index@(kernel_cutlass_kernel_cudnngrouped_gemmgrouped_gemm_swiglugrouped_gemm_swiglu_quantBlockScaledContiguousGroupedGemmKernel_object_at__TiledMMA_ThrLayoutVMNK11110000_PermutationMNK____MMAAt_0)
        /*0008*/ 	.word	0x00000083


	//----- nvinfo : EIATTR_FRAME_SIZE
	.align		4
.L_4:
        /*000c*/ 	.byte	0x04, 0x11
        /*000e*/ 	.short	(.L_6 - .L_5)
	.align		4
.L_5:
        /*0010*/ 	.word	index@($__internal_2_$__cuda_sm10x_tcgen05_guardrail_trap_unallocated_columns_being_dealloced)
        /*0014*/ 	.word	0x00000000


	//----- nvinfo : EIATTR_FRAME_SIZE
	.align		4
.L_6:
        /*0018*/ 	.byte	0x04, 0x11
        /*001a*/ 	.short	(.L_8 - .L_7)
	.align		4
.L_7:
        /*001c*/ 	.word	index@($__internal_1_$__cuda_sm10x_tcgen05_guardrail_trap_phase_invalid_during_alloc)
        /*0020*/ 	.word	0x00000000


	//----- nvinfo : EIATTR_FRAME_SIZE
	.align		4
.L_8:
        /*0024*/ 	.byte	0x04, 0x11
        /*0026*/ 	.short	(.L_10 - .L_9)
	.align		4
.L_9:
        /*0028*/ 	.word	index@($__internal_0_$__cuda_sm10x_tcgen05_guardrail_trap_col_being_dealloced_not_returned_by_alloc)
        /*002c*/ 	.word	0x00000000


	//----- nvinfo : EIATTR_FRAME_SIZE
	.align		4
.L_10:
        /*0030*/ 	.byte	0x04, 0x11
        /*0032*/ 	.short	(.L_12 - .L_11)
	.align		4
.L_11:
        /*0034*/ 	.word	index@(kernel_cutlass_kernel_cudnngrouped_gemmgrouped_gemm_swiglugrouped_gemm_swiglu_quantBlockScaledContiguousGroupedGemmKernel_object_at__TiledMMA_ThrLayoutVMNK11110000_PermutationMNK____MMAAt_0)
        /*0038*/ 	.word	0x00000000


	//----- nvinfo : EIATTR_MIN_STACK_SIZE
	.align		4
.L_12:
        /*003c*/ 	.byte	0x04, 0x12
        /*003e*/ 	.short	(.L_14 - .L_13)
	.align		4
.L_13:
        /*0040*/ 	.word	index@(kernel_cutlass_kernel_cudnngrouped_gemmgrouped_gemm_swiglugrouped_gemm_swiglu_quantBlockScaledContiguousGroupedGemmKernel_object_at__TiledMMA_ThrLayoutVMNK11110000_PermutationMNK____MMAAt_0)
        /*0044*/ 	.word	0x00000000
.L_14:


//--------------------- .nv.info.kernel_cutlass_kernel_cudnngrouped_gemmgrouped_gemm_swiglugrouped_gemm_swiglu_quantBlockScaledContiguousGroupedGemmKernel_object_at__TiledMMA_ThrLayoutVMNK11110000_PermutationMNK____MMAAt_0 --------------------------
	.section	.nv.info.kernel_cutlass_kernel_cudnngrouped_gemmgrouped_gemm_swiglugrouped_gemm_swiglu_quantBlockScaledContiguousGroupedGemmKernel_object_at__TiledMMA_ThrLayoutVMNK11110000_PermutationMNK____MMAAt_0,"",@"SHT_CUDA_INFO"
	.sectionflags	@""
	.align	4


	//----- nvinfo : EIATTR_CUDA_API_VERSION
	.align		4
        /*0000*/ 	.byte	0x04, 0x37
        /*0002*/ 	.short	(.L_16 - .L_15)
.L_15:
        /*0004*/ 	.word	0x00000081


	//----- nvinfo : EIATTR_KPARAM_INFO
	.align		4
.L_16:
        /*0008*/ 	.byte	0x04, 0x17
        /*000a*/ 	.short	(.L_18 - .L_17)
.L_17:
        /*000c*/ 	.word	0x00000000
        /*0010*/ 	.short	0x000f
        /*0012*/ 	.short	0x03f8
        /*0014*/ 	.byte	0x00, 0xf0, 0x31, 0x00


	//----- nvinfo : EIATTR_KPARAM_INFO
	.align		4
.L_18:
        /*0018*/ 	.byte	0x04, 0x17
        /*001a*/ 	.short	(.L_20 - .L_19)
.L_19:
        /*001c*/ 	.word	0x00000000
        /*0020*/ 	.short	0x000e
        /*0022*/ 	.short	0x03ec
        /*0024*/ 	.byte	0x00, 0xf0, 0x31, 0x00


	//----- nvinfo : EIATTR_KPARAM_INFO
	.align		4
.L_20:
        /*0028*/ 	.byte	0x04, 0x17
        /*002a*/ 	.short	(.L_22 - .L_21)
.L_21:
        /*002c*/ 	.word	0x00000000
        /*0030*/ 	.short	0x000d
        /*0032*/ 	.short	0x03e0
        /*0034*/ 	.byte	0x00, 0xf0, 0x31, 0x00


	//----- nvinfo : EIATTR_KPARAM_INFO
	.align		4
.L_22:
        /*0038*/ 	.byte	0x04, 0x17
        /*003a*/ 	.short	(.L_24 - .L_23)
.L_23:
        /*003c*/ 	.word	0x00000000
        /*0040*/ 	.short	0x000c
        /*0042*/ 	.short	0x03d8
        /*0044*/ 	.byte	0x00, 0xf0, 0x21, 0x00


	//----- nvinfo : EIATTR_KPARAM_INFO
	.align		4
.L_24:
        /*0048*/ 	.byte	0x04, 0x17
        /*004a*/ 	.short	(.L_26 - .L_25)
.L_25:
        /*004c*/ 	.word	0x00000000
        /*0050*/ 	.short	0x000b
        /*0052*/ 	.short	0x03d0
        /*0054*/ 	.byte	0x00, 0xf0, 0x21, 0x00


	//----- nvinfo : EIATTR_KPARAM_INFO
	.align		4
.L_26:
        /*0058*/ 	.byte	0x04, 0x17
        /*005a*/ 	.short	(.L_28 - .L_27)
.L_27:
        /*005c*/ 	.word	0x00000000
        /*0060*/ 	.short	0x000a
        /*0062*/ 	.short	0x03c8
        /*0064*/ 	.byte	0x00, 0xf0, 0x21, 0x00


	//----- nvinfo : EIATTR_KPARAM_INFO
	.align		4
.L_28:
        /*0068*/ 	.byte	0x04, 0x17
        /*006a*/ 	.short	(.L_30 - .L_29)
.L_29:
        /*006c*/ 	.word	0x00000000
        /*0070*/ 	.short	0x0009
        /*0072*/ 	.short	0x03c0
        /*0074*/ 	.byte	0x00, 0xf0, 0x21, 0x00


	//----- nvinfo : EIATTR_KPARAM_INFO
	.align		4
.L_30:
        /*0078*/ 	.byte	0x04, 0x17
        /*007a*/ 	.short	(.L_32 - .L_31)
.L_31:
        /*007c*/ 	.word	0x00000000
        /*0080*/ 	.short	0x0008
        /*0082*/ 	.short	0x0340
        /*0084*/ 	.byte	0x00, 0xf0, 0x01, 0x02


	//----- nvinfo : EIATTR_KPARAM_INFO
	.align		4
.L_32:
        /*0088*/ 	.byte	0x04, 0x17
        /*008a*/ 	.short	(.L_34 - .L_33)
.L_33:
        /*008c*/ 	.word	0x00000000
        /*0090*/ 	.short	0x0007
        /*0092*/ 	.short	0x02c0
        /*0094*/ 	.byte	0x00, 0xf0, 0x01, 0x02


	//----- nvinfo : EIATTR_KPARAM_INFO
	.align		4
.L_34:
        /*0098*/ 	.byte	0x04, 0x17
        /*009a*/ 	.short	(.L_36 - .L_35)
.L_35:
        /*009c*/ 	.word	0x00000000
        /*00a0*/ 	.short	0x0006
        /*00a2*/ 	.short	0x0240
        /*00a4*/ 	.byte	0x00, 0xf0, 0x01, 0x02


	//----- nvinfo : EIATTR_KPARAM_INFO
	.align		4
.L_36:
        /*00a8*/ 	.byte	0x04, 0x17
        /*00aa*/ 	.short	(.L_38 - .L_37)
.L_37:
        /*00ac*/ 	.word	0x00000000
        /*00b0*/ 	.short	0x0005
        /*00b2*/ 	.short	0x01c0
        /*00b4*/ 	.byte	0x00, 0xf0, 0x01, 0x02


	//----- nvinfo : EIATTR_KPARAM_INFO
	.align		4
.L_38:
        /*00b8*/ 	.byte	0x04, 0x17
        /*00ba*/ 	.short	(.L_40 - .L_39)
.L_39:
        /*00bc*/ 	.word	0x00000000
        /*00c0*/ 	.short	0x0004
        /*00c2*/ 	.short	0x0140
        /*00c4*/ 	.byte	0x00, 0xf0, 0x01, 0x02


	//----- nvinfo : EIATTR_KPARAM_INFO
	.align		4
.L_40:
        /*00c8*/ 	.byte	0x04, 0x17
        /*00ca*/ 	.short	(.L_42 - .L_41)
.L_41:
        /*00cc*/ 	.word	0x00000000
        /*00d0*/ 	.short	0x0003
        /*00d2*/ 	.short	0x00c0
        /*00d4*/ 	.byte	0x00, 0xf0, 0x01, 0x02


	//----- nvinfo : EIATTR_KPARAM_INFO
	.align		4
.L_42:
        /*00d8*/ 	.byte	0x04, 0x17
        /*00da*/ 	.short	(.L_44 - .L_43)
.L_43:
        /*00dc*/ 	.word	0x00000000
        /*00e0*/ 	.short	0x0002
        /*00e2*/ 	.short	0x0040
        /*00e4*/ 	.byte	0x00, 0xf0, 0x01, 0x02


	//----- nvinfo : EIATTR_KPARAM_INFO
	.align		4
.L_44:
        /*00e8*/ 	.byte	0x04, 0x17
        /*00ea*/ 	.short	(.L_46 - .L_45)
.L_45:
        /*00ec*/ 	.word	0x00000000
        /*00f0*/ 	.short	0x0001
        /*00f2*/ 	.short	0x000c
        /*00f4*/ 	.byte	0x00, 0xf0, 0x31, 0x00


	//----- nvinfo : EIATTR_KPARAM_INFO
	.align		4
.L_46:
        /*00f8*/ 	.byte	0x04, 0x17
        /*00fa*/ 	.short	(.L_48 - .L_47)
.L_47:
        /*00fc*/ 	.word	0x00000000
        /*0100*/ 	.short	0x0000
        /*0102*/ 	.short	0x0000
        /*0104*/ 	.byte	0x00, 0xf0, 0x31, 0x00


	//----- nvinfo : EIATTR_AT_ENTRY_FRAGMENTS
	.align		4
.L_48:
        /*0108*/ 	.byte	0x04, 0x4f
        /*010a*/ 	.short	(.L_50 - .L_49)


	//   ....[0]....
.L_49:
        /*010c*/ 	.word	0x00000004


	//----- nvinfo : EIATTR_RESERVED_SMEM_USED
	.align		4
.L_50:
        /*0110*/ 	.byte	0x01, 0x41
	.zero		2


	//----- nvinfo : EIATTR_SPARSE_MMA_MASK
	.align		4
        /*0114*/ 	.byte	0x03, 0x50
        /*0116*/ 	.short	0x0000


	//----- nvinfo : EIATTR_TCGEN05_1CTA_USED
	.align		4
        /*0118*/ 	.byte	0x01, 0x51
	.zero		2


	//----- nvinfo : EIATTR_MAXREG_COUNT
	.align		4
        /*011c*/ 	.byte	0x03, 0x1b
        /*011e*/ 	.short	0x00ff


	//----- nvinfo : EIATTR_NUM_BARRIERS
	.align		4
        /*0120*/ 	.byte	0x02, 0x4c
        /*0122*/ 	.byte	0x05
	.zero		1


	//----- nvinfo : EIATTR_INT_WARP_WIDE_INSTR_OFFSETS
	.align		4
        /*0124*/ 	.byte	0x04, 0x31
        /*0126*/ 	.short	(.L_52 - .L_51)


	//   ....[0]....
.L_51:
        /*0128*/ 	.word	0x00004910


	//   ....[1]....
        /*012c*/ 	.word	0x00004950


	//----- nvinfo : EIATTR_COOP_GROUP_MASK_REGIDS
	.align		4
.L_52:
        /*0130*/ 	.byte	0x04, 0x29
        /*0132*/ 	.short	(.L_54 - .L_53)


	//   ....[0]....
.L_53:
        /*0134*/ 	.word	0xffffffff


	//   ....[1]....
        /*0138*/ 	.word	0xffffffff


	//   ....[2]....
        /*013c*/ 	.word	0xffffffff


	//   ....[3]....
        /*0140*/ 	.word	0xffffffff


	//   ....[4]....
        /*0144*/ 	.word	0xffffffff


	//   ....[5]....
        /*0148*/ 	.word	0xffffffff


	//   ....[6]....
        /*014c*/ 	.word	0xffffffff


	//   ....[7]....
        /*0150*/ 	.word	0xffffffff


	//   ....[8]....
        /*0154*/ 	.word	0xffffffff


	//   ....[9]....
        /*0158*/ 	.word	0xffffffff


	//   ....[10]....
        /*015c*/ 	.word	0xffffffff


	//   ....[11]....
        /*0160*/ 	.word	0xffffffff


	//----- nvinfo : EIATTR_COOP_GROUP_INSTR_OFFSETS
	.align		4
.L_54:
        /*0164*/ 	.byte	0x04, 0x28
        /*0166*/ 	.short	(.L_56 - .L_55)


	//   ....[0]....
.L_55:
        /*0168*/ 	.word	0x00000140


	//   ....[1]....
        /*016c*/ 	.word	0x000004c0


	//   ....[2]....
        /*0170*/ 	.word	0x00000670


	//   ....[3]....
        /*0174*/ 	.word	0x00000830


	//   ....[4]....
        /*0178*/ 	.word	0x00000be0


	//   ....[5]....
        /*017c*/ 	.word	0x00000e40


	//   ....[6]....
        /*0180*/ 	.word	0x00000ea0


	//   ....[7]....
        /*0184*/ 	.word	0x00002810


	//   ....[8]....
        /*0188*/ 	.word	0x00002ad0


	//   ....[9]....
        /*018c*/ 	.word	0x000044f0


	//   ....[10]....
        /*0190*/ 	.word	0x000047b0


	//   ....[11]....
        /*0194*/ 	.word	0x00004a00


	//----- nvinfo : EIATTR_VRC_CTA_INIT_COUNT
	.align		4
.L_56:
        /*0198*/ 	.byte	0x02, 0x4a
        /*019a*/ 	.byte	0x80
	.zero		1


	//----- nvinfo : EIATTR_MBARRIER_INSTR_OFFSETS
	.align		4
        /*019c*/ 	.byte	0x04, 0x39
        /*019e*/ 	.short	(.L_58 - .L_57)


	//   ....[0]....
.L_57:
        /*01a0*/ 	.word	0x000003b0
        /*01a4*/ 	.word	0x000000ff
        /*01a8*/ 	.word	0x00000000
        /*01ac*/ 	.short	0x0100
        /*01ae*/ 	.byte	0x05
	.zero		1


	//   ....[1]....
        /*01b0*/ 	.word	0x000003c0
        /*01b4*/ 	.word	0x000000ff
        /*01b8*/ 	.word	0x00000008
        /*01bc*/ 	.short	0x0100
        /*01be*/ 	.byte	0x05
	.zero		1


	//   ....[2]....
        /*01c0*/ 	.word	0x000003d0
        /*01c4*/ 	.word	0x000000ff
        /*01c8*/ 	.word	0x00000010
        /*01cc*/ 	.short	0x0100
        /*01ce*/ 	.byte	0x05
	.zero		1


	//   ....[3]....
        /*01d0*/ 	.word	0x000003e0
        /*01d4*/ 	.word	0x000000ff
        /*01d8*/ 	.word	0x00000018
        /*01dc*/ 	.short	0x0100
        /*01de*/ 	.byte	0x05
	.zero		1


	//   ....[4]....
        /*01e0*/ 	.word	0x000003f0
        /*01e4*/ 	.word	0x000000ff
        /*01e8*/ 	.word	0x00000020
        /*01ec*/ 	.short	0x0100
        /*01ee*/ 	.byte	0x05
	.zero		1


	//   ....[5]....
        /*01f0*/ 	.word	0x00000400
        /*01f4*/ 	.word	0x000000ff
        /*01f8*/ 	.word	0x00000028
        /*01fc*/ 	.short	0x0100
        /*01fe*/ 	.byte	0x05
	.zero		1


	//   ....[6]....
        /*0200*/ 	.word	0x00000410
        /*0204*/ 	.word	0x000000ff
        /*0208*/ 	.word	0x00000030
        /*020c*/ 	.short	0x0100
        /*020e*/ 	.byte	0x05
	.zero		1


	//   ....[7]....
        /*0210*/ 	.word	0x00000420
        /*0214*/ 	.word	0x000000ff
        /*0218*/ 	.word	0x00000038
        /*021c*/ 	.short	0x0100
        /*021e*/ 	.byte	0x05
	.zero		1


	//   ....[8]....
        /*0220*/ 	.word	0x00000430
        /*0224*/ 	.word	0x000000ff
        /*0228*/ 	.word	0x00000040
        /*022c*/ 	.short	0x0100
        /*022e*/ 	.byte	0x05
	.zero		1


	//   ....[9]....
        /*0230*/ 	.word	0x00000440
        /*0234*/ 	.word	0x000000ff
        /*0238*/ 	.word	0x00000048
        /*023c*/ 	.short	0x0100
        /*023e*/ 	.byte	0x05
	.zero		1


	//   ....[10]....
        /*0240*/ 	.word	0x00000450
        /*0244*/ 	.word	0x000000ff
        /*0248*/ 	.word	0x00000050
        /*024c*/ 	.short	0x0100
        /*024e*/ 	.byte	0x05
	.zero		1


	//   ....[11]....
        /*0250*/ 	.word	0x00000460
        /*0254*/ 	.word	0x000000ff
        /*0258*/ 	.word	0x00000058
        /*025c*/ 	.short	0x0100
        /*025e*/ 	.byte	0x05
	.zero		1


	//   ....[12]....
        /*0260*/ 	.word	0x000005e0
        /*0264*/ 	.word	0x000000ff
        /*0268*/ 	.word	0x00000060
        /*026c*/ 	.short	0x0100
        /*026e*/ 	.byte	0x06
	.zero		1


	//   ....[13]....
        /*0270*/ 	.word	0x000005f0
        /*0274*/ 	.word	0x000000ff
        /*0278*/ 	.word	0x00000068
        /*027c*/ 	.short	0x0100
        /*027e*/ 	.byte	0x06
	.zero		1


	//   ....[14]....
        /*0280*/ 	.word	0x00000600
        /*0284*/ 	.word	0x000000ff
        /*0288*/ 	.word	0x00000070
        /*028c*/ 	.short	0x0100
        /*028e*/ 	.byte	0x06
	.zero		1


	//   ....[15]....
        /*0290*/ 	.word	0x00000610
        /*0294*/ 	.word	0x000000ff
        /*0298*/ 	.word	0x00000078
        /*029c*/ 	.short	0x0100
        /*029e*/ 	.byte	0x06
	.zero		1


	//   ....[16]....
        /*02a0*/ 	.word	0x00000790
        /*02a4*/ 	.word	0x000000ff
        /*02a8*/ 	.word	0x00000080
        /*02ac*/ 	.short	0x0100
        /*02ae*/ 	.byte	0x06
	.zero		1


	//   ....[17]....
        /*02b0*/ 	.word	0x000007a0
        /*02b4*/ 	.word	0x000000ff
        /*02b8*/ 	.word	0x00000088
        /*02bc*/ 	.short	0x0100
        /*02be*/ 	.byte	0x06
	.zero		1


	//   ....[18]....
        /*02c0*/ 	.word	0x000007b0
        /*02c4*/ 	.word	0x000000ff
        /*02c8*/ 	.word	0x00000090
        /*02cc*/ 	.short	0x0100
        /*02ce*/ 	.byte	0x06
	.zero		1


	//   ....[19]....
        /*02d0*/ 	.word	0x000007c0
        /*02d4*/ 	.word	0x000000ff
        /*02d8*/ 	.word	0x00000098
        /*02dc*/ 	.short	0x0100
        /*02de*/ 	.byte	0x06
	.zero		1


	//   ....[20]....
        /*02e0*/ 	.word	0x00000f00
        /*02e4*/ 	.word	0x0000000e
        /*02e8*/ 	.word	0x00000090
        /*02ec*/ 	.short	0x010a
        /*02ee*/ 	.byte	0xff
	.zero		1


	//   ....[21]....
        /*02f0*/ 	.word	0x00000fe0
        /*02f4*/ 	.word	0x0000000e
        /*02f8*/ 	.word	0x00000080
        /*02fc*/ 	.short	0x0101
        /*02fe*/ 	.byte	0xff
	.zero		1


	//   ....[22]....
        /*0300*/ 	.word	0x00001210
        /*0304*/ 	.word	0x00000002
        /*0308*/ 	.word	0x00000090
        /*030c*/ 	.short	0x010a
        /*030e*/ 	.byte	0xff
	.zero		1


	//   ....[23]....
        /*0310*/ 	.word	0x00001330
        /*0314*/ 	.word	0x00000002
        /*0318*/ 	.word	0x00000080
        /*031c*/ 	.short	0x0101
        /*031e*/ 	.byte	0xff
	.zero		1


	//   ....[24]....
        /*0320*/ 	.word	0x00001340
        /*0324*/ 	.word	0x00000003
        /*0328*/ 	.word	0x00000090
        /*032c*/ 	.short	0x010a
        /*032e*/ 	.byte	0xff
	.zero		1


	//   ....[25]....
        /*0330*/ 	.word	0x000013a0
        /*0334*/ 	.word	0x000000ff
        /*0338*/ 	.word	0x00000080
        /*033c*/ 	.short	0x010a
        /*033e*/ 	.byte	0x20
	.zero		1


	//   ....[26]....
        /*0340*/ 	.word	0x00001420
        /*0344*/ 	.word	0x000000ff
        /*0348*/ 	.word	0x00000090
        /*034c*/ 	.short	0x0101
        /*034e*/ 	.byte	0x20
	.zero		1


	//   ....[27]....
        /*0350*/ 	.word	0x000015e0
        /*0354*/ 	.word	0x000000ff
        /*0358*/ 	.word	0x00000030
        /*035c*/ 	.short	0x010a
        /*035e*/ 	.byte	0x05
	.zero		1


	//   ....[28]....
        /*0360*/ 	.word	0x00001760
        /*0364*/ 	.word	0x000000ff
        /*0368*/ 	.word	0x00000030
        /*036c*/ 	.short	0x010a
        /*036e*/ 	.byte	0x05
	.zero		1


	//   ....[29]....
        /*0370*/ 	.word	0x000018b0
        /*0374*/ 	.word	0x000000ff
        /*0378*/ 	.word	0x00000030
        /*037c*/ 	.short	0x010a
        /*037e*/ 	.byte	0x1f
	.zero		1


	//   ....[30]....
        /*0380*/ 	.word	0x000018f0
        /*0384*/ 	.word	0x00000003
        /*0388*/ 	.word	0x00000080
        /*038c*/ 	.short	0x010a
        /*038e*/ 	.byte	0xff
	.zero		1


	//   ....[31]....
        /*0390*/ 	.word	0x00001980
        /*0394*/ 	.word	0x00000003
        /*0398*/ 	.word	0x00000090
        /*039c*/ 	.short	0x0101
        /*039e*/ 	.byte	0xff
	.zero		1


	//   ....[32]....
        /*03a0*/ 	.word	0x00001b70
        /*03a4*/ 	.word	0x000000ff
        /*03a8*/ 	.word	0x00000030
        /*03ac*/ 	.short	0x010a
        /*03ae*/ 	.byte	0x05
	.zero		1


	//   ....[33]....
        /*03b0*/ 	.word	0x00001c30
        /*03b4*/ 	.word	0x000000ff
        /*03b8*/ 	.word	0x00000080
        /*03bc*/ 	.short	0x010a
        /*03be*/ 	.byte	0x0c
	.zero		1


	//   ....[34]....
        /*03c0*/ 	.word	0x00001cc0
        /*03c4*/ 	.word	0x000000ff
        /*03c8*/ 	.word	0x00000090
        /*03cc*/ 	.short	0x0101
        /*03ce*/ 	.byte	0x0c
	.zero		1


	//   ....[35]....
        /*03d0*/ 	.word	0x00002130
        /*03d4*/ 	.word	0x000000ff
        /*03d8*/ 	.word	0x00000000
        /*03dc*/ 	.short	0x010a
        /*03de*/ 	.byte	0x10
	.zero		1


	//   ....[36]....
        /*03e0*/ 	.word	0x00002140
        /*03e4*/ 	.word	0x000000ff
        /*03e8*/ 	.word	0x00000070
        /*03ec*/ 	.short	0x010a
        /*03ee*/ 	.byte	0x12
	.zero		1


	//   ....[37]....
        /*03f0*/ 	.word	0x00002160
        /*03f4*/ 	.word	0x000000ff
        /*03f8*/ 	.word	0x00000070
        /*03fc*/ 	.short	0x010a
        /*03fe*/ 	.byte	0x12
	.zero		1


	//   ....[38]....
        /*0400*/ 	.word	0x000023b0
        /*0404*/ 	.word	0x000000ff
        /*0408*/ 	.word	0x00000000
        /*040c*/ 	.short	0x010a
        /*040e*/ 	.byte	0x0d
	.zero		1


	//   ....[39]....
        /*0410*/ 	.word	0x00002520
        /*0414*/ 	.word	0x000000ff
        /*0418*/ 	.word	0x00000000
        /*041c*/ 	.short	0x010a
        /*041e*/ 	.byte	0x10
	.zero		1


	//   ....[40]....
        /*0420*/ 	.word	0x00002610
        /*0424*/ 	.word	0x000000ff
        /*0428*/ 	.word	0x00000070
        /*042c*/ 	.short	0x010a
        /*042e*/ 	.byte	0x10
	.zero		1


	//   ....[41]....
        /*0430*/ 	.word	0x00002620
        /*0434*/ 	.word	0x00000003
        /*0438*/ 	.word	0x00000080
        /*043c*/ 	.short	0x010a
        /*043e*/ 	.byte	0xff
	.zero		1


	//   ....[42]....
        /*0440*/ 	.word	0x000026d0
        /*0444*/ 	.word	0x00000003
        /*0448*/ 	.word	0x00000090
        /*044c*/ 	.short	0x0101
        /*044e*/ 	.byte	0xff
	.zero		1


	//   ....[43]....
        /*0450*/ 	.word	0x000027a0
        /*0454*/ 	.word	0x00000002
        /*0458*/ 	.word	0x00000070
        /*045c*/ 	.short	0x010a
        /*045e*/ 	.byte	0xff
	.zero		1


	//   ....[44]....
        /*0460*/ 	.word	0x00002b40
        /*0464*/ 	.word	0x00000057
        /*0468*/ 	.word	0x00000080
        /*046c*/ 	.short	0x010a
        /*046e*/ 	.byte	0xff
	.zero		1


	//   ....[45]....
        /*0470*/ 	.word	0x00002ba0
        /*0474*/ 	.word	0x00000057
        /*0478*/ 	.word	0x00000090
        /*047c*/ 	.short	0x0101
        /*047e*/ 	.byte	0xff
	.zero		1


	//   ....[46]....
        /*0480*/ 	.word	0x00002f80
        /*0484*/ 	.word	0x0000007c
        /*0488*/ 	.word	0x00000060
        /*048c*/ 	.short	0x010a
        /*048e*/ 	.byte	0xff
	.zero		1


	//   ....[47]....
        /*0490*/ 	.word	0x000044a0
        /*0494*/ 	.word	0x0000007c
        /*0498*/ 	.word	0x00000070
        /*049c*/ 	.short	0x0101
        /*049e*/ 	.byte	0xff
	.zero		1


	//   ....[48]....
        /*04a0*/ 	.word	0x000044b0
        /*04a4*/ 	.word	0x00000003
        /*04a8*/ 	.word	0x00000080
        /*04ac*/ 	.short	0x010a
        /*04ae*/ 	.byte	0xff
	.zero		1


	//   ....[49]....
        /*04b0*/ 	.word	0x00004570
        /*04b4*/ 	.word	0x00000003
        /*04b8*/ 	.word	0x00000090
        /*04bc*/ 	.short	0x0101
        /*04be*/ 	.byte	0xff
	.zero		1


	//   ....[50]....
        /*04c0*/ 	.word	0x00004a50
        /*04c4*/ 	.word	0x0000000e
        /*04c8*/ 	.word	0x00000090
        /*04cc*/ 	.short	0x010a
        /*04ce*/ 	.byte	0xff
	.zero		1


	//   ....[51]....
        /*04d0*/ 	.word	0x00004ab0
        /*04d4*/ 	.word	0x00000002
        /*04d8*/ 	.word	0x00000090
        /*04dc*/ 	.short	0x010a
        /*04de*/ 	.byte	0xff
	.zero		1


	//   ....[52]....
        /*04e0*/ 	.word	0x00004b10
        /*04e4*/ 	.word	0x00000003
        /*04e8*/ 	.word	0x00000090
        /*04ec*/ 	.short	0x010a
        /*04ee*/ 	.byte	0xff
	.zero		1


	//   ....[53]....
        /*04f0*/ 	.word	0x00004b70
        /*04f4*/ 	.word	0x00000000
        /*04f8*/ 	.word	0x00000080
        /*04fc*/ 	.short	0x010a
        /*04fe*/ 	.byte	0xff
	.zero		1


	//   ....[54]....
        /*0500*/ 	.word	0x00004bf0
        /*0504*/ 	.word	0x00000003
        /*0508*/ 	.word	0x00000030
        /*050c*/ 	.short	0x010a
        /*050e*/ 	.byte	0xff
	.zero		1


	//   ....[55]....
        /*0510*/ 	.word	0x00004c50
        /*0514*/ 	.word	0x00000003
        /*0518*/ 	.word	0x00000080
        /*051c*/ 	.short	0x010a
        /*051e*/ 	.byte	0xff
	.zero		1


	//   ....[56]....
        /*0520*/ 	.word	0x00004cd0
        /*0524*/ 	.word	0x00000000
        /*0528*/ 	.word	0x00000030
        /*052c*/ 	.short	0x010a
        /*052e*/ 	.byte	0xff
	.zero		1


	//   ....[57]....
        /*0530*/ 	.word	0x00004d30
        /*0534*/ 	.word	0x00000000
        /*0538*/ 	.word	0x00000080
        /*053c*/ 	.short	0x010a
        /*053e*/ 	.byte	0xff
	.zero		1


	//   ....[58]....
        /*0540*/ 	.word	0x00004db0
        /*0544*/ 	.word	0x00000002
        /*0548*/ 	.word	0x00000070
        /*054c*/ 	.short	0x010a
        /*054e*/ 	.byte	0xff
	.zero		1


	//   ....[59]....
        /*0550*/ 	.word	0x00004e30
        /*0554*/ 	.word	0x00000002
        /*0558*/ 	.word	0x00000000
        /*055c*/ 	.short	0x010a
        /*055e*/ 	.byte	0xff
	.zero		1


	//   ....[60]....
        /*0560*/ 	.word	0x00004ea0
        /*0564*/ 	.word	0x00000003
        /*0568*/ 	.word	0x00000080
        /*056c*/ 	.short	0x010a
        /*056e*/ 	.byte	0xff
	.zero		1


	//   ....[61]....
        /*0570*/ 	.word	0x00004f00
        /*0574*/ 	.word	0x00000002
        /*0578*/ 	.word	0x00000070
        /*057c*/ 	.short	0x010a
        /*057e*/ 	.byte	0xff
	.zero		1


	//   ....[62]....
        /*0580*/ 	.word	0x00004f50
        /*0584*/ 	.word	0x00000057
        /*0588*/ 	.word	0x00000080
        /*058c*/ 	.short	0x010a
        /*058e*/ 	.byte	0xff
	.zero		1


	//   ....[63]....
        /*0590*/ 	.word	0x00004fb0
        /*0594*/ 	.word	0x0000007c
        /*0598*/ 	.word	0x00000060
        /*059c*/ 	.short	0x010a
        /*059e*/ 	.byte	0xff
	.zero		1


	//   ....[64]....
        /*05a0*/ 	.word	0x00005020
        /*05a4*/ 	.word	0x00000003
        /*05a8*/ 	.word	0x00000080
        /*05ac*/ 	.short	0x010a
        /*05ae*/ 	.byte	0xff
	.zero		1


	//----- nvinfo : EIATTR_NUM_MBARRIERS
	.align		4
.L_58:
        /*05b0*/ 	.byte	0x03, 0x38
        /*05b2*/ 	.short	0x0014


	//----- nvinfo : EIATTR_EXIT_INSTR_OFFSETS
	.align		4
        /*05b4*/ 	.byte	0x04, 0x1c
        /*05b6*/ 	.short	(.L_60 - .L_59)


	//   ....[0]....
.L_59:
        /*05b8*/ 	.word	0x000027d0


	//   ....[1]....
        /*05bc*/ 	.word	0x00004a30


	//----- nvinfo : EIATTR_MAX_THREADS
	.align		4
.L_60:
        /*05c0*/ 	.byte	0x04, 0x05
        /*05c2*/ 	.short	(.L_62 - .L_61)
.L_61:
        /*05c4*/ 	.word	0x000000e0
        /*05c8*/ 	.word	0x00000001
        /*05cc*/ 	.word	0x00000001


	//----- nvinfo : EIATTR_CRS_STACK_SIZE
	.align		4
.L_62:
        /*05d0*/ 	.byte	0x04, 0x1e
        /*05d2*/ 	.short	(.L_64 - .L_63)
.L_63:
        /*05d4*/ 	.word	0x00000000


	//----- nvinfo : EIATTR_CBANK_PARAM_SIZE
	.align		4
.L_64:
        /*05d8*/ 	.byte	0x03, 0x19
        /*05da*/ 	.short	0x0404


	//----- nvinfo : EIATTR_PARAM_CBANK
	.align		4
        /*05dc*/ 	.byte	0x04, 0x0a
        /*05de*/ 	.short	(.L_66 - .L_65)
	.align		4
.L_65:
        /*05e0*/ 	.word	index@(.nv.constant0.kernel_cutlass_kernel_cudnngrouped_gemmgrouped_gemm_swiglugrouped_gemm_swiglu_quantBlockScaledContiguousGroupedGemmKernel_object_at__TiledMMA_ThrLayoutVMNK11110000_PermutationMNK____MMAAt_0)
        /*05e4*/ 	.short	0x0380
        /*05e6*/ 	.short	0x0404


	//----- nvinfo : EIATTR_SW_WAR
	.align		4
.L_66:
        /*05e8*/ 	.byte	0x04, 0x36
        /*05ea*/ 	.short	(.L_68 - .L_67)
.L_67:
        /*05ec*/ 	.word	0x00000008
.L_68:


//--------------------- .nv.compat                --------------------------
	.section	.nv.compat,"",@"SHT_CUDA_COMPAT_INFO"
	.align	4
        /*0000*/ 	.byte	0x02, 0x02, 0x02, 0x00, 0x02, 0x05, 0x05, 0x00, 0x02, 0x03, 0x01, 0x00, 0x02, 0x06, 0x01, 0x00


//--------------------- .nv.callgraph             --------------------------
	.section	.nv.callgraph,"",@"SHT_CUDA_CALLGRAPH"
	.align	4
	.sectionentsize	8
	.align		4
        /*0000*/ 	.word	0x00000000
	.align		4
        /*0004*/ 	.word	0xffffffff
	.align		4
        /*0008*/ 	.word	0x00000000
	.align		4
        /*000c*/ 	.word	0xfffffffe
	.align		4
        /*0010*/ 	.word	0x00000000
	.align		4
        /*0014*/ 	.word	0xfffffffd
	.align		4
        /*0018*/ 	.word	0x00000000
	.align		4
        /*001c*/ 	.word	0xfffffffc


//--------------------- .text.kernel_cutlass_kernel_cudnngrouped_gemmgrouped_gemm_swiglugrouped_gemm_swiglu_quantBlockScaledContiguousGroupedGemmKernel_object_at__TiledMMA_ThrLayoutVMNK11110000_PermutationMNK____MMAAt_0 --------------------------
	.section	.text.kernel_cutlass_kernel_cudnngrouped_gemmgrouped_gemm_swiglugrouped_gemm_swiglu_quantBlockScaledContiguousGroupedGemmKernel_object_at__TiledMMA_ThrLayoutVMNK11110000_PermutationMNK____MMAAt_0,"ax",@progbits
	.align	128
        .global         kernel_cutlass_kernel_cudnngrouped_gemmgrouped_gemm_swiglugrouped_gemm_swiglu_quantBlockScaledContiguousGroupedGemmKernel_object_at__TiledMMA_ThrLayoutVMNK11110000_PermutationMNK____MMAAt_0
        .type           kernel_cutlass_kernel_cudnngrouped_gemmgrouped_gemm_swiglugrouped_gemm_swiglu_quantBlockScaledContiguousGroupedGemmKernel_object_at__TiledMMA_ThrLayoutVMNK11110000_PermutationMNK____MMAAt_0,@function
        .size           kernel_cutlass_kernel_cudnngrouped_gemmgrouped_gemm_swiglugrouped_gemm_swiglu_quantBlockScaledContiguousGroupedGemmKernel_object_at__TiledMMA_ThrLayoutVMNK11110000_PermutationMNK____MMAAt_0,(.L_x_96 - kernel_cutlass_kernel_cudnngrouped_gemmgrouped_gemm_swiglugrouped_gemm_swiglu_quantBlockScaledContiguousGroupedGemmKernel_object_at__TiledMMA_ThrLayoutVMNK11110000_PermutationMNK____MMAAt_0)
        .other          kernel_cutlass_kernel_cudnngrouped_gemmgrouped_gemm_swiglugrouped_gemm_swiglu_quantBlockScaledContiguousGroupedGemmKernel_object_at__TiledMMA_ThrLayoutVMNK11110000_PermutationMNK____MMAAt_0,@"STO_CUDA_ENTRY STV_DEFAULT"
kernel_cutlass_kernel_cudnngrouped_gemmgrouped_gemm_swiglugrouped_gemm_swiglu_quantBlockScaledContiguousGroupedGemmKernel_object_at__TiledMMA_ThrLayoutVMNK11110000_PermutationMNK____MMAAt_0:
.text.kernel_cutlass_kernel_cudnngrouped_gemmgrouped_gemm_swiglugrouped_gemm_swiglu_quantBlockScaledContiguousGroupedGemmKernel_object_at__TiledMMA_ThrLayoutVMNK11110000_PermutationMNK____MMAAt_0:
[----:B------:R-:W1:Y:S01]  /*0000*/  LDC R1, c[0x0][0x37c] ;  /* 0x0000df00ff017b82 */ /* 0x000e620000000800 */
[----:B------:R-:W2:Y:S01]  /*0010*/  S2R R3, SR_TID.Y ;  /* 0x0000000000037919 */ /* 0x000ea20000002200 */
[----:B------:R-:W3:Y:S06]  /*0020*/  LDCU UR4, c[0x0][0x360] ;  /* 0x00006c00ff0477ac */ /* 0x000eec0008000800 */
[----:B------:R-:W4:Y:S01]  /*0030*/  S2UR UR32, SR_CgaCtaId ;  /* 0x00000000002079c3 */ /* 0x000f220000008800 */
[----:B------:R-:W2:Y:S01]  /*0040*/  S2R R0, SR_TID.Z ;  /* 0x0000000000007919 */ /* 0x000ea20000002300 */
[----:B------:R-:W2:Y:S01]  /*0050*/  LDCU UR5, c[0x0][0x364] ;  /* 0x00006c80ff0577ac */ /* 0x000ea20008000800 */
[----:B------:R-:W3:Y:S01]  /*0060*/  S2R R104, SR_TID.X ;  /* 0x0000000000687919 */ /* 0x000ee20000002100 */
[----:B------:R-:W5:Y:S01]  /*0070*/  LDCU.U8 UR6, c[0x0][0x382] ;  /* 0x00007040ff0677ac */ /* 0x000f620008000000 */
[----:B------:R-:W-:Y:S01]  /*0080*/  UMOV UR14, 0x1 ;  /* 0x00000001000e7882 */ /* 0x000fe20000000000 */
[----:B----4-:R-:W-:-:S02]  /*0090*/  ULEA.HI UR15, UR32, UR32, URZ, 0x1 ;  /* 0x00000020200f7291 */ /* 0x010fc4000f8f08ff */
[----:B-----5:R-:W-:Y:S02]  /*00a0*/  ULOP3.LUT UR6, UR6, 0x1, URZ, 0xc0, !UPT ;  /* 0x0000000106067892 */ /* 0x020fe4000f8ec0ff */
[----:B------:R-:W-:Y:S02]  /*00b0*/  ULOP3.LUT UR15, UR15, 0xfffffffe, URZ, 0xc0, !UPT ;  /* 0xfffffffe0f0f7892 */ /* 0x000fe4000f8ec0ff */
[----:B------:R-:W-:Y:S02]  /*00c0*/  UISETP.NE.U32.AND UP6, UPT, UR6, 0x1, UPT ;  /* 0x000000010600788c */ /* 0x000fe4000bfc5070 */
[----:B------:R-:W-:Y:S01]  /*00d0*/  UIADD3 UR15, UPT, UPT, -UR15, UR32, URZ ;  /* 0x000000200f0f7290 */ /* 0x000fe2000fffe1ff */
[----:B--2---:R-:W-:Y:S01]  /*00e0*/  IMAD R3, R0, UR5, R3 ;  /* 0x0000000500037c24 */ /* 0x004fe2000f8e0203 */
[----:B------:R-:W2:Y:S03]  /*00f0*/  LDCU UR5, c[0x0][0x36c] ;  /* 0x00006d80ff0577ac */ /* 0x000ea60008000800 */
[----:B---3--:R-:W-:Y:S01]  /*0100*/  IMAD R122, R3, UR4, R104 ;  /* 0x00000004037a7c24 */ /* 0x008fe2000f8e0268 */
[----:B------:R-:W3:Y:S04]  /*0110*/  LDCU.U8 UR4, c[0x0][0x381] ;  /* 0x00007020ff0477ac */ /* 0x000ee80008000000 */
[----:B------:R-:W-:Y:S01]  /*0120*/  SHF.R.U32.HI R122, RZ, 0x5, R122 ;  /* 0x00000005ff7a7819 */ /* 0x000fe2000001167a */
[----:B------:R-:W-:-:S05]  /*0130*/  USHF.L.U32 UR21, UR14, UR15, URZ ;  /* 0x0000000f0e157299 */ /* 0x000fca00080006ff */
[----:B------:R-:W4:Y:S01]  /*0140*/  SHFL.IDX PT, R122, R122, RZ, 0x1f ;  /* 0x00001fff7a7a7589 */ /* 0x000f2200000e0000 */
[----:B--2---:R-:W-:Y:S02]  /*0150*/  UISETP.EQ.U32.AND UP4, UPT, UR5, 0x1, UPT ;  /* 0x000000010500788c */ /* 0x004fe4000bf82070 */
[----:B---3--:R-:W-:-:S04]  /*0160*/  ULOP3.LUT UR4, UR4, 0x1, URZ, 0xc0, !UPT ;  /* 0x0000000104047892 */ /* 0x008fc8000f8ec0ff */
[----:B------:R-:W-:Y:S01]  /*0170*/  UISETP.NE.U32.AND UP5, UPT, UR4, 0x1, UPT ;  /* 0x000000010400788c */ /* 0x000fe2000bfa5070 */
[C---:B----4-:R-:W-:Y:S02]  /*0180*/  ISETP.NE.AND P1, PT, R122.reuse, 0x5, PT ;  /* 0x000000057a00780c */ /* 0x050fe40003f25270 */
[----:B------:R-:W-:-:S11]  /*0190*/  ISETP.NE.AND P0, PT, R122, RZ, PT ;  /* 0x000000ff7a00720c */ /* 0x000fd60003f05270 */
[----:B-1----:R-:W-:Y:S05]  /*01a0*/  @P1 BRA `(.L_x_0) ;  /* 0x0000000000501947 */ /* 0x002fea0003800000 */
[----:B------:R-:W1:Y:S02]  /*01b0*/  LDCU.64 UR4, c[0x0][0x348] ;  /* 0x00006900ff0477ac */ /* 0x000e640008000a00 */
[----:B-1----:R-:W-:Y:S02]  /*01c0*/  UIADD3 UR16, UP1, UPT, UR4, 0x40, URZ ;  /* 0x0000004004107890 */ /* 0x002fe4000ff3e0ff */
[----:B------:R-:W-:Y:S02]  /*01d0*/  UIADD3 UR12, UP0, UPT, UR4, 0xc0, URZ ;  /* 0x000000c0040c7890 */ /* 0x000fe4000ff1e0ff */
[----:B------:R-:W-:Y:S02]  /*01e0*/  UIADD3 UR10, UP3, UPT, UR4, 0x140, URZ ;  /* 0x00000140040a7890 */ /* 0x000fe4000ff7e0ff */
[----:B------:R-:W-:Y:S02]  /*01f0*/  UIADD3 UR8, UP2, UPT, UR4, 0x1c0, URZ ;  /* 0x000001c004087890 */ /* 0x000fe4000ff5e0ff */
[----:B------:R-:W-:-:S02]  /*0200*/  UIADD3.X UR17, UPT, UPT, URZ, UR5, URZ, UP1, !UPT ;  /* 0x00000005ff117290 */ /* 0x000fc40008ffe4ff */
[----:B------:R-:W-:Y:S02]  /*0210*/  UIADD3 UR6, UP1, UPT, UR4, 0x240, URZ ;  /* 0x0000024004067890 */ /* 0x000fe4000ff3e0ff */
[----:B------:R-:W-:Y:S02]  /*0220*/  UIADD3.X UR13, UPT, UPT, URZ, UR5, URZ, UP0, !UPT ;  /* 0x00000005ff0d7290 */ /* 0x000fe400087fe4ff */
[----:B------:R-:W-:Y:S02]  /*0230*/  UIADD3 UR4, UP0, UPT, UR4, 0x2c0, URZ ;  /* 0x000002c004047890 */ /* 0x000fe4000ff1e0ff */
[----:B------:R-:W-:Y:S01]  /*0240*/  UIADD3.X UR11, UPT, UPT, URZ, UR5, URZ, UP3, !UPT ;  /* 0x00000005ff0b7290 */ /* 0x000fe20009ffe4ff */
[----:B------:R1:W-:Y:S01]  /*0250*/  UTMACCTL.PF [UR16] ;  /* 0x00000000100079b9 */ /* 0x0003e20008040000 */
[----:B------:R-:W-:-:S03]  /*0260*/  UIADD3.X UR9, UPT, UPT, URZ, UR5, URZ, UP2, !UPT ;  /* 0x00000005ff097290 */ /* 0x000fc600097fe4ff */
[----:B------:R1:W-:Y:S01]  /*0270*/  UTMACCTL.PF [UR12] ;  /* 0x000000000c0079b9 */ /* 0x0003e20008040000 */
[----:B------:R-:W-:-:S03]  /*0280*/  UIADD3.X UR7, UPT, UPT, URZ, UR5, URZ, UP1, !UPT ;  /* 0x00000005ff077290 */ /* 0x000fc60008ffe4ff */
[----:B------:R1:W-:Y:S01]  /*0290*/  UTMACCTL.PF [UR10] ;  /* 0x000000000a0079b9 */ /* 0x0003e20008040000 */
[----:B------:R-:W-:Y:S01]  /*02a0*/  UIADD3.X UR5, UPT, UPT, URZ, UR5, URZ, UP0, !UPT ;  /* 0x00000005ff057290 */ /* 0x000fe200087fe4ff */
[----:B------:R1:W-:Y:S04]  /*02b0*/  UTMACCTL.PF [UR8] ;  /* 0x00000000080079b9 */ /* 0x0003e80008040000 */
[----:B------:R1:W-:Y:S04]  /*02c0*/  UTMACCTL.PF [UR6] ;  /* 0x00000000060079b9 */ /* 0x0003e80008040000 */
[----:B------:R1:W-:Y:S02]  /*02d0*/  UTMACCTL.PF [UR4] ;  /* 0x00000000040079b9 */ /* 0x0003e40008040000 */
[----:B-1----:R-:W-:Y:S01]  /*02e0*/  NOP ;  /* 0x0000000000007918 */ /* 0x002fe20000000000 */
.L_x_0:
[----:B------:R-:W-:Y:S05]  /*02f0*/  @P0 BRA `(.L_x_1) ;  /* 0x0000000000600947 */ /* 0x000fea0003800000 */
[----:B------:R-:W-:Y:S01]  /*0300*/  UMOV UR5, 0x400 ;  /* 0x0000040000057882 */ /* 0x000fe20000000000 */
[----:B------:R-:W-:Y:S01]  /*0310*/  UMOV UR6, 0x1 ;  /* 0x0000000100067882 */ /* 0x000fe20000000000 */
[----:B------:R-:W-:Y:S02]  /*0320*/  ULEA UR5, UR32, UR5, 0x18 ;  /* 0x0000000520057291 */ /* 0x000fe4000f8ec0ff */
[----:B------:R-:W-:-:S04]  /*0330*/  UIADD3 UR6, UPT, UPT, -UR6, 0x100000, URZ ;  /* 0x0010000006067890 */ /* 0x000fc8000fffe1ff */
[----:B------:R-:W-:Y:S02]  /*0340*/  USHF.L.U32 UR7, UR6, 0xb, URZ ;  /* 0x0000000b06077899 */ /* 0x000fe400080006ff */
[----:B------:R-:W-:Y:S01]  /*0350*/  USHF.L.U32 UR6, UR6, 0x1, URZ ;  /* 0x0000000106067899 */ /* 0x000fe200080006ff */
[----:B------:R-:W-:Y:S02]  /*0360*/  UMOV UR4, 0x2 ;  /* 0x0000000200047882 */ /* 0x000fe40000000000 */
[----:B------:R-:W-:-:S04]  /*0370*/  UIADD3 UR8, UPT, UPT, -UR4, 0x100000, URZ ;  /* 0x0010000004087890 */ /* 0x000fc8000fffe1ff */
[----:B------:R-:W-:Y:S02]  /*0380*/  USHF.L.U32 UR9, UR8, 0xb, URZ ;  /* 0x0000000b08097899 */ /* 0x000fe400080006ff */
[----:B------:R-:W-:Y:S01]  /*0390*/  USHF.L.U32 UR8, UR8, 0x1, URZ ;  /* 0x0000000108087899 */ /* 0x000fe200080006ff */
[----:B------:R-:W1:Y:S02]  /*03a0*/  FENCE.VIEW.ASYNC.S ;  /* 0x00000000000073c6 */ /* 0x000e640000000000 */
[----:B-1----:R1:W2:Y:S01]  /*03b0*/  SYNCS.EXCH.64 URZ, [UR5], UR6 ;  /* 0x0000000605ff75b2 */ /* 0x0022a20008000100 */
[----:B------:R1:W3:Y:S01]  /*03c0*/  SYNCS.EXCH.64 URZ, [UR5+0x8], UR6 ;  /* 0x0000080605ff75b2 */ /* 0x0002e20008000100 */
[----:B------:R1:W4:Y:S01]  /*03d0*/  SYNCS.EXCH.64 URZ, [UR5+0x10], UR6 ;  /* 0x0000100605ff75b2 */ /* 0x0003220008000100 */
[----:B------:R1:W1:Y:S01]  /*03e0*/  SYNCS.EXCH.64 URZ, [UR5+0x18], UR6 ;  /* 0x0000180605ff75b2 */ /* 0x0002620008000100 */
[----:B------:R1:W1:Y:S01]  /*03f0*/  SYNCS.EXCH.64 URZ, [UR5+0x20], UR6 ;  /* 0x0000200605ff75b2 */ /* 0x0002620008000100 */
[----:B------:R1:W1:Y:S04]  /*0400*/  SYNCS.EXCH.64 URZ, [UR5+0x28], UR6 ;  /* 0x0000280605ff75b2 */ /* 0x0002680008000100 */
[----:B------:R1:W1:Y:S01]  /*0410*/  SYNCS.EXCH.64 URZ, [UR5+0x30], UR8 ;  /* 0x0000300805ff75b2 */ /* 0x0002620008000100 */
[----:B------:R1:W1:Y:S01]  /*0420*/  SYNCS.EXCH.64 URZ, [UR5+0x38], UR8 ;  /* 0x0000380805ff75b2 */ /* 0x0002620008000100 */
[----:B------:R1:W1:Y:S01]  /*0430*/  SYNCS.EXCH.64 URZ, [UR5+0x40], UR8 ;  /* 0x0000400805ff75b2 */ /* 0x0002620008000100 */
[----:B------:R1:W1:Y:S01]  /*0440*/  SYNCS.EXCH.64 URZ, [UR5+0x48], UR8 ;  /* 0x0000480805ff75b2 */ /* 0x0002620008000100 */
[----:B------:R1:W1:Y:S01]  /*0450*/  SYNCS.EXCH.64 URZ, [UR5+0x50], UR8 ;  /* 0x0000500805ff75b2 */ /* 0x0002620008000100 */
[----:B------:R1:W1:Y:S01]  /*0460*/  SYNCS.EXCH.64 URZ, [UR5+0x58], UR8 ;  /* 0x0000580805ff75b2 */ /* 0x0002620008000100 */
[----:B------:R-:W-:Y:S01]  /*0470*/  NOP ;  /* 0x0000000000007918 */ /* 0x000fe20000000000 */
.L_x_1:
[----:B------:R-:W-:Y:S01]  /*0480*/  NOP ;  /* 0x0000000000007918 */ /* 0x000fe20000000000 */
[----:B------:R-:W-:Y:S05]  /*0490*/  BRA.U !UP4, `(.L_x_2) ;  /* 0x000000010c087547 */ /* 0x000fea000b800000 */
[----:B-1234-:R-:W-:Y:S01]  /*04a0*/  UCGABAR_ARV ;  /* 0x00000000000079c7 */ /* 0x01efe20008000000 */
[----:B------:R-:W-:Y:S05]  /*04b0*/  BRA `(.L_x_3) ;  /* 0x0000000000047947 */ /* 0x000fea0003800000 */
.L_x_2:
[----:B-1234-:R-:W-:Y:S01]  /*04c0*/  NOP ;  /* 0x0000000000007918 */ /* 0x01efe20000000000 */
.L_x_3:
[----:B------:R-:W-:Y:S05]  /*04d0*/  BRA.U !UP4, `(.L_x_4) ;  /* 0x000000010c0c7547 */ /* 0x000fea000b800000 */
[----:B------:R-:W-:Y:S01]  /*04e0*/  UCGABAR_WAIT ;  /* 0x0000000000007dc7 */ /* 0x000fe20008000000 */
[----:B------:R-:W-:Y:S01]  /*04f0*/  CCTL.IVALL ;  /* 0x00000000ff00798f */ /* 0x000fe20002000000 */
[----:B------:R-:W-:Y:S05]  /*0500*/  BRA `(.L_x_5) ;  /* 0x0000000000047947 */ /* 0x000fea0003800000 */
.L_x_4:
[----:B------:R-:W-:Y:S06]  /*0510*/  BAR.SYNC.DEFER_BLOCKING 0x0 ;  /* 0x0000000000007b1d */ /* 0x000fec0000010000 */
.L_x_5:
[----:B------:R-:W-:Y:S05]  /*0520*/  @P0 BRA `(.L_x_6) ;  /* 0x0000000000400947 */ /* 0x000fea0003800000 */
[----:B------:R-:W-:Y:S01]  /*0530*/  UMOV UR6, 0x400 ;  /* 0x0000040000067882 */ /* 0x000fe20000000000 */
[----:B------:R-:W-:Y:S01]  /*0540*/  UMOV UR5, 0x1 ;  /* 0x0000000100057882 */ /* 0x000fe20000000000 */
[----:B------:R-:W-:Y:S01]  /*0550*/  UMOV UR4, 0x4 ;  /* 0x0000000400047882 */ /* 0x000fe20000000000 */
[----:B------:R-:W-:Y:S02]  /*0560*/  ULEA UR6, UR32, UR6, 0x18 ;  /* 0x0000000620067291 */ /* 0x000fe4000f8ec0ff */
[----:B------:R-:W-:-:S04]  /*0570*/  UIADD3 UR8, UPT, UPT, -UR5, 0x100000, URZ ;  /* 0x0010000005087890 */ /* 0x000fc8000fffe1ff */
[----:B------:R-:W-:Y:S02]  /*0580*/  USHF.L.U32 UR9, UR8, 0xb, URZ ;  /* 0x0000000b08097899 */ /* 0x000fe400080006ff */
[----:B------:R-:W-:Y:S02]  /*0590*/  USHF.L.U32 UR8, UR8, 0x1, URZ ;  /* 0x0000000108087899 */ /* 0x000fe400080006ff */
[----:B------:R-:W-:-:S04]  /*05a0*/  UIADD3 UR4, UPT, UPT, -UR4, 0x100000, URZ ;  /* 0x0010000004047890 */ /* 0x000fc8000fffe1ff */
[----:B------:R-:W-:Y:S02]  /*05b0*/  USHF.L.U32 UR5, UR4, 0xb, URZ ;  /* 0x0000000b04057899 */ /* 0x000fe400080006ff */
[----:B------:R-:W-:Y:S01]  /*05c0*/  USHF.L.U32 UR4, UR4, 0x1, URZ ;  /* 0x0000000104047899 */ /* 0x000fe200080006ff */
[----:B------:R-:W1:Y:S03]  /*05d0*/  FENCE.VIEW.ASYNC.S ;  /* 0x00000000000073c6 */ /* 0x000e660000000000 */
[----:B-1----:R1:W2:Y:S01]  /*05e0*/  SYNCS.EXCH.64 URZ, [UR6+0x60], UR8 ;  /* 0x0000600806ff75b2 */ /* 0x0022a20008000100 */
[----:B------:R1:W3:Y:S07]  /*05f0*/  SYNCS.EXCH.64 URZ, [UR6+0x68], UR8 ;  /* 0x0000680806ff75b2 */ /* 0x0002ee0008000100 */
[----:B------:R1:W4:Y:S01]  /*0600*/  SYNCS.EXCH.64 URZ, [UR6+0x70], UR4 ;  /* 0x0000700406ff75b2 */ /* 0x0003220008000100 */
[----:B------:R1:W1:Y:S01]  /*0610*/  SYNCS.EXCH.64 URZ, [UR6+0x78], UR4 ;  /* 0x0000780406ff75b2 */ /* 0x0002620008000100 */
[----:B------:R-:W-:Y:S01]  /*0620*/  NOP ;  /* 0x0000000000007918 */ /* 0x000fe20000000000 */
.L_x_6:
[----:B------:R-:W-:Y:S01]  /*0630*/  NOP ;  /* 0x0000000000007918 */ /* 0x000fe20000000000 */
[----:B------:R-:W-:Y:S05]  /*0640*/  BRA.U !UP4, `(.L_x_7) ;  /* 0x000000010c087547 */ /* 0x000fea000b800000 */
[----:B-1234-:R-:W-:Y:S01]  /*0650*/  UCGABAR_ARV ;  /* 0x00000000000079c7 */ /* 0x01efe20008000000 */
[----:B------:R-:W-:Y:S05]  /*0660*/  BRA `(.L_x_8) ;  /* 0x0000000000047947 */ /* 0x000fea0003800000 */
.L_x_7:
[----:B-1234-:R-:W-:Y:S01]  /*0670*/  NOP ;  /* 0x0000000000007918 */ /* 0x01efe20000000000 */
.L_x_8:
[----:B------:R-:W-:Y:S05]  /*0680*/  BRA.U !UP4, `(.L_x_9) ;  /* 0x000000010c0c7547 */ /* 0x000fea000b800000 */
[----:B------:R-:W-:Y:S01]  /*0690*/  UCGABAR_WAIT ;  /* 0x0000000000007dc7 */ /* 0x000fe20008000000 */
[----:B------:R-:W-:Y:S01]  /*06a0*/  CCTL.IVALL ;  /* 0x00000000ff00798f */ /* 0x000fe20002000000 */
[----:B------:R-:W-:Y:S05]  /*06b0*/  BRA `(.L_x_10) ;  /* 0x0000000000047947 */ /* 0x000fea0003800000 */
.L_x_9:
[----:B------:R-:W-:Y:S06]  /*06c0*/  BAR.SYNC.DEFER_BLOCKING 0x0 ;  /* 0x0000000000007b1d */ /* 0x000fec0000010000 */
.L_x_10:
        /* <DEDUP_REMOVED lines=17> */
.L_x_11:
[----:B------:R-:W-:Y:S01]  /*07e0*/  NOP ;  /* 0x0000000000007918 */ /* 0x000fe20000000000 */
[----:B-1234-:R-:W-:Y:S06]  /*07f0*/  BAR.SYNC.DEFER_BLOCKING 0x0 ;  /* 0x0000000000007b1d */ /* 0x01efec0000010000 */
[----:B------:R-:W-:Y:S05]  /*0800*/  BRA.U !UP4, `(.L_x_12) ;  /* 0x000000010c087547 */ /* 0x000fea000b800000 */
[----:B------:R-:W-:Y:S01]  /*0810*/  UCGABAR_ARV ;  /* 0x00000000000079c7 */ /* 0x000fe20008000000 */
[----:B------:R-:W-:Y:S05]  /*0820*/  BRA `(.L_x_13) ;  /* 0x0000000000047947 */ /* 0x000fea0003800000 */
.L_x_12:
[----:B------:R-:W-:Y:S01]  /*0830*/  NOP ;  /* 0x0000000000007918 */ /* 0x000fe20000000000 */
.L_x_13:
[----:B------:R-:W-:Y:S05]  /*0840*/  BRA.U !UP4, `(.L_x_14) ;  /* 0x000000010c0c7547 */ /* 0x000fea000b800000 */
[----:B------:R-:W-:Y:S01]  /*0850*/  UCGABAR_WAIT ;  /* 0x0000000000007dc7 */ /* 0x000fe20008000000 */
[----:B------:R-:W-:Y:S01]  /*0860*/  CCTL.IVALL ;  /* 0x00000000ff00798f */ /* 0x000fe20002000000 */
[----:B------:R-:W-:Y:S05]  /*0870*/  BRA `(.L_x_15) ;  /* 0x0000000000047947 */ /* 0x000fea0003800000 */
.L_x_14:
[----:B------:R-:W-:Y:S06]  /*0880*/  BAR.SYNC.DEFER_BLOCKING 0x0 ;  /* 0x0000000000007b1d */ /* 0x000fec0000010000 */
.L_x_15:
[----:B------:R-:W-:Y:S01]  /*0890*/  ISETP.NE.AND P0, PT, R122, 0x6, PT ;  /* 0x000000067a00780c */ /* 0x000fe20003f05270 */
[----:B------:R-:W1:-:S12]  /*08a0*/  LDCU.64 UR22, c[0x0][0x358] ;  /* 0x00006b00ff1677ac */ /* 0x000e580008000a00 */
[----:B------:R-:W-:Y:S05]  /*08b0*/  @P0 BRA `(.L_x_16) ;  /* 0x0000000800a80947 */ /* 0x000fea0003800000 */
[----:B------:R-:W-:Y:S01]  /*08c0*/  LOP3.LUT R0, R104, 0x1f, RZ, 0xc0, !PT ;  /* 0x0000001f68007812 */ /* 0x000fe200078ec0ff */
[----:B------:R-:W-:Y:S01]  /*08d0*/  IMAD.MOV.U32 R18, RZ, RZ, 0x7fffffff ;  /* 0x7fffffffff127424 */ /* 0x000fe200078e00ff */
[----:B------:R-:W2:Y:S01]  /*08e0*/  S2UR UR9, SR_CTAID.Z ;  /* 0x00000000000979c3 */ /* 0x000ea20000002700 */
[----:B------:R-:W2:Y:S01]  /*08f0*/  LDCU.64 UR6, c[0x0][0x760] ;  /* 0x0000ec00ff0677ac */ /* 0x000ea20008000a00 */
[C---:B------:R-:W-:Y:S01]  /*0900*/  ISETP.GT.U32.AND P0, PT, R0.reuse, 0x7, PT ;  /* 0x000000070000780c */ /* 0x040fe20003f04070 */
[----:B------:R-:W3:Y:S01]  /*0910*/  LDCU.U8 UR8, c[0x0][0x768] ;  /* 0x0000ed00ff0877ac */ /* 0x000ee20008000000 */
[----:B------:R-:W4:Y:S01]  /*0920*/  LDCU.U8 UR10, c[0x0][0x769] ;  /* 0x0000ed20ff0a77ac */ /* 0x000f220008000000 */
[----:B------:R-:W5:Y:S10]  /*0930*/  LDCU UR24, c[0x0][0x770] ;  /* 0x0000ee00ff1877ac */ /* 0x000f740008000800 */
[----:B------:R-:W1:Y:S02]  /*0940*/  @!P0 LDC.64 R2, c[0x0][0x748] ;  /* 0x0001d200ff028b82 */ /* 0x000e640000000a00 */
[----:B-1----:R-:W-:-:S05]  /*0950*/  @!P0 IMAD.WIDE.U32 R2, R0, 0x4, R2 ;  /* 0x0000000400028825 */ /* 0x002fca00078e0002 */
[----:B------:R-:W5:Y:S01]  /*0960*/  @!P0 LDG.E R18, desc[UR22][R2.64] ;  /* 0x0000001602128981 */ /* 0x000f62000c1e1900 */
[----:B--2---:R-:W-:Y:S01]  /*0970*/  UIMAD.WIDE.U32 UR4, UR9, UR7, URZ ;  /* 0x00000007090472a5 */ /* 0x004fe2000f8e00ff */
[----:B------:R-:W1:Y:S01]  /*0980*/  S2UR UR16, SR_CTAID.X ;  /* 0x00000000001079c3 */ /* 0x000e620000002500 */
[----:B------:R-:W-:Y:S01]  /*0990*/  UISETP.GT.U32.AND UP0, UPT, UR9, 0x1ff, UPT ;  /* 0x000001ff0900788c */ /* 0x000fe2000bf04070 */
[----:B------:R-:W-:Y:S02]  /*09a0*/  HFMA2 R0, -RZ, RZ, 0, 5.9604644775390625e-08 ;  /* 0x00000001ff007431 */ /* 0x000fe400000001ff */
[----:B------:R-:W-:Y:S02]  /*09b0*/  IMAD.MOV.U32 R10, RZ, RZ, RZ ;  /* 0x000000ffff0a7224 */ /* 0x000fe400078e00ff */
[----:B------:R-:W-:Y:S02]  /*09c0*/  UMOV UR11, UR5 ;  /* 0x00000005000b7c82 */ /* 0x000fe40008000000 */
[----:B------:R-:W-:-:S02]  /*09d0*/  UIADD3 UR7, UPT, UPT, -UR11, UR9, URZ ;  /* 0x000000090b077290 */ /* 0x000fc4000fffe1ff */
[----:B------:R-:W2:Y:S02]  /*09e0*/  LDCU.64 UR4, c[0x0][0x778] ;  /* 0x0000ef00ff0477ac */ /* 0x000ea40008000a00 */
[----:B---3--:R-:W-:-:S04]  /*09f0*/  USHF.R.U32.HI UR7, URZ, UR8, UR7 ;  /* 0x00000008ff077299 */ /* 0x008fc80008011607 */
[----:B------:R-:W-:-:S04]  /*0a00*/  UIADD3 UR11, UPT, UPT, UR11, UR7, URZ ;  /* 0x000000070b0b7290 */ /* 0x000fc8000fffe0ff */
[----:B----4-:R-:W-:Y:S02]  /*0a10*/  USHF.R.U32.HI UR11, URZ, UR10, UR11 ;  /* 0x0000000aff0b7299 */ /* 0x010fe4000801160b */
[----:B-1----:R-:W-:Y:S02]  /*0a20*/  ULOP3.LUT UR16, UR16, 0x1, URZ, 0xc0, !UPT ;  /* 0x0000000110107892 */ /* 0x002fe4000f8ec0ff */
[----:B------:R-:W-:Y:S01]  /*0a30*/  UIADD3 UR11, UPT, UPT, -UR11, URZ, URZ ;  /* 0x000000ff0b0b7290 */ /* 0x000fe2000fffe1ff */
[----:B------:R-:W1:Y:S03]  /*0a40*/  LDCU.U8 UR7, c[0x0][0x780] ;  /* 0x0000f000ff0777ac */ /* 0x000e660008000000 */
[----:B------:R-:W-:-:S04]  /*0a50*/  UIMAD UR6, UR11, UR6, UR9 ;  /* 0x000000060b0672a4 */ /* 0x000fc8000f8e0209 */
[----:B--2---:R-:W-:-:S03]  /*0a60*/  UIMAD.WIDE.U32 UR12, UR6, UR5, URZ ;  /* 0x00000005060c72a5 */ /* 0x004fc6000f8e00ff */
[----:B------:R-:W2:Y:S04]  /*0a70*/  LDCU.U8 UR11, c[0x0][0x781] ;  /* 0x0000f020ff0b77ac */ /* 0x000ea80008000000 */
[----:B------:R-:W-:Y:S02]  /*0a80*/  UMOV UR5, UR13 ;  /* 0x0000000d00057c82 */ /* 0x000fe40008000000 */
[----:B------:R-:W-:Y:S02]  /*0a90*/  UIADD3 UR18, UPT, UPT, UR6, -UR5, URZ ;  /* 0x8000000506127290 */ /* 0x000fe4000fffe0ff */
[----:B------:R-:W3:Y:S02]  /*0aa0*/  LDCU.U8 UR13, c[0x0][0x774] ;  /* 0x0000ee80ff0d77ac */ /* 0x000ee40008000000 */
[----:B-1----:R-:W-:Y:S01]  /*0ab0*/  USHF.R.U32.HI UR18, URZ, UR7, UR18 ;  /* 0x00000007ff127299 */ /* 0x002fe20008011612 */
[----:B------:R-:W1:Y:S03]  /*0ac0*/  LDCU.U8 UR12, c[0x0][0x775] ;  /* 0x0000eea0ff0c77ac */ /* 0x000e660008000000 */
[----:B------:R-:W-:Y:S01]  /*0ad0*/  UIADD3 UR18, UPT, UPT, UR5, UR18, URZ ;  /* 0x0000001205127290 */ /* 0x000fe2000fffe0ff */
[----:B------:R-:W4:Y:S03]  /*0ae0*/  LDCU UR5, c[0x0][0x76c] ;  /* 0x0000ed80ff0577ac */ /* 0x000f260008000800 */
[----:B--2---:R-:W-:-:S04]  /*0af0*/  USHF.R.U32.HI UR18, URZ, UR11, UR18 ;  /* 0x0000000bff127299 */ /* 0x004fc80008011612 */
[----:B-----5:R-:W-:-:S07]  /*0b00*/  UIMAD.WIDE.U32 UR24, UR18, UR24, URZ ;  /* 0x00000018121872a5 */ /* 0x020fce000f8e00ff */
[----:B------:R-:W-:Y:S02]  /*0b10*/  UMOV UR19, UR25 ;  /* 0x0000001900137c82 */ /* 0x000fe40008000000 */
[----:B------:R-:W-:-:S04]  /*0b20*/  UIADD3 UR17, UPT, UPT, UR18, -UR19, URZ ;  /* 0x8000001312117290 */ /* 0x000fc8000fffe0ff */
[----:B---3--:R-:W-:-:S04]  /*0b30*/  USHF.R.U32.HI UR17, URZ, UR13, UR17 ;  /* 0x0000000dff117299 */ /* 0x008fc80008011611 */
[----:B------:R-:W-:-:S04]  /*0b40*/  UIADD3 UR17, UPT, UPT, UR19, UR17, URZ ;  /* 0x0000001113117290 */ /* 0x000fc8000fffe0ff */
[----:B-1----:R-:W-:-:S04]  /*0b50*/  USHF.R.U32.HI UR17, URZ, UR12, UR17 ;  /* 0x0000000cff117299 */ /* 0x002fc80008011611 */
[----:B------:R-:W-:-:S04]  /*0b60*/  UIADD3 UR17, UPT, UPT, -UR17, URZ, URZ ;  /* 0x000000ff11117290 */ /* 0x000fc8000fffe1ff */
[----:B----4-:R-:W-:Y:S02]  /*0b70*/  UIMAD UR5, UR17, UR5, UR18 ;  /* 0x00000005110572a4 */ /* 0x010fe4000f8e0212 */
[----:B------:R-:W-:Y:S02]  /*0b80*/  UIADD3 UR18, UPT, UPT, -UR18, URZ, URZ ;  /* 0x000000ff12127290 */ /* 0x000fe4000fffe1ff */
[----:B------:R-:W-:Y:S02]  /*0b90*/  UIADD3 UR5, UPT, UPT, UR5, UR5, URZ ;  /* 0x0000000505057290 */ /* 0x000fe4000fffe0ff */
[----:B------:R-:W-:Y:S02]  /*0ba0*/  UIMAD UR4, UR18, UR4, UR6 ;  /* 0x00000004120472a4 */ /* 0x000fe4000f8e0206 */
[----:B------:R-:W-:-:S04]  /*0bb0*/  ULOP3.LUT UR5, UR5, UR16, URZ, 0xfc, !UPT ;  /* 0x0000001005057292 */ /* 0x000fc8000f8efcff */
[----:B------:R-:W-:Y:S02]  /*0bc0*/  MOV R5, UR4 ;  /* 0x0000000400057c02 */ /* 0x000fe40008000f00 */
[----:B------:R-:W-:Y:S01]  /*0bd0*/  IMAD.U32 R4, RZ, RZ, UR5 ;  /* 0x00000005ff047e24 */ /* 0x000fe2000f8e00ff */
[----:B------:R1:W2:Y:S01]  /*0be0*/  SHFL.IDX PT, R2, R18, 0x7, 0x1f ;  /* 0x00e01f0012027f89 */ /* 0x0002a200000e0000 */
[----:B------:R-:W-:Y:S05]  /*0bf0*/  BRA.U UP0, `(.L_x_17) ;  /* 0x0000000500647547 */ /* 0x000fea000b800000 */
[----:B------:R-:W3:Y:S01]  /*0c00*/  LDC R0, c[0x0][0x374] ;  /* 0x0000dd00ff007b82 */ /* 0x000ee20000000800 */
[----:B--2---:R-:W-:Y:S01]  /*0c10*/  SHF.R.S32.HI R17, RZ, 0x1f, R2 ;  /* 0x0000001fff117819 */ /* 0x004fe20000011402 */
[----:B------:R-:W-:Y:S02]  /*0c20*/  IMAD.U32 R19, RZ, RZ, UR9 ;  /* 0x00000009ff137e24 */ /* 0x000fe4000f8e00ff */
[----:B------:R-:W-:Y:S01]  /*0c30*/  IMAD.MOV.U32 R6, RZ, RZ, -0x1 ;  /* 0xffffffffff067424 */ /* 0x000fe200078e00ff */
[----:B------:R-:W-:Y:S01]  /*0c40*/  LEA.HI R17, R17, R2, RZ, 0x7 ;  /* 0x0000000211117211 */ /* 0x000fe200078f38ff */
[----:B------:R-:W-:Y:S02]  /*0c50*/  IMAD.MOV.U32 R10, RZ, RZ, RZ ;  /* 0x000000ffff0a7224 */ /* 0x000fe400078e00ff */
[----:B------:R-:W3:Y:S01]  /*0c60*/  LDC R7, c[0x0][0x370] ;  /* 0x0000dc00ff077b82 */ /* 0x000ee20000000800 */
[----:B------:R-:W-:Y:S01]  /*0c70*/  LOP3.LUT R3, R17, 0xffffff80, RZ, 0xc0, !PT ;  /* 0xffffff8011037812 */ /* 0x000fe200078ec0ff */
[----:B------:R-:W-:-:S03]  /*0c80*/  IMAD.MOV.U32 R15, RZ, RZ, RZ ;  /* 0x000000ffff0f7224 */ /* 0x000fc600078e00ff */
[----:B------:R-:W-:-:S03]  /*0c90*/  ISETP.NE.AND P0, PT, R2, R3, PT ;  /* 0x000000030200720c */ /* 0x000fc60003f05270 */
[----:B------:R-:W2:Y:S01]  /*0ca0*/  LDC R16, c[0x0][0x378] ;  /* 0x0000de00ff107b82 */ /* 0x000ea20000000800 */
[----:B------:R-:W-:-:S07]  /*0cb0*/  ISETP.LT.AND P0, PT, R2, RZ, P0 ;  /* 0x000000ff0200720c */ /* 0x000fce0000701270 */
[----:B------:R-:W4:Y:S08]  /*0cc0*/  LDC R12, c[0x0][0x770] ;  /* 0x0001dc00ff0c7b82 */ /* 0x000f300000000800 */
[----:B------:R-:W1:Y:S01]  /*0cd0*/  LDC R11, c[0x0][0x76c] ;  /* 0x0001db00ff0b7b82 */ /* 0x000e620000000800 */
[----:B---3--:R-:W-:Y:S01]  /*0ce0*/  IMAD R7, R0, R7, RZ ;  /* 0x0000000700077224 */ /* 0x008fe200078e02ff */
[----:B------:R-:W-:-:S02]  /*0cf0*/  SHF.R.S32.HI R0, RZ, 0x7, R17 ;  /* 0x00000007ff007819 */ /* 0x000fc40000011411 */
[----:B------:R-:W-:-:S03]  /*0d00*/  LEA.HI.SX32 R17, R17, 0xffffffff, 0x19 ;  /* 0xffffffff11117811 */ /* 0x000fc600078fcaff */
[----:B------:R-:W-:Y:S01]  /*0d10*/  @!P0 IMAD.MOV R17, RZ, RZ, R0 ;  /* 0x000000ffff118224 */ /* 0x000fe200078e0200 */
[----:B------:R-:W3:Y:S01]  /*0d20*/  LDC.64 R8, c[0x0][0x760] ;  /* 0x0001d800ff087b82 */ /* 0x000ee20000000a00 */
[----:B--2---:R-:W-:Y:S02]  /*0d30*/  IMAD R16, R7, R16, RZ ;  /* 0x0000001007107224 */ /* 0x004fe400078e02ff */
[----:B------:R-:W-:-:S03]  /*0d40*/  IMAD.MOV.U32 R0, RZ, RZ, 0x1 ;  /* 0x00000001ff007424 */ /* 0x000fc600078e00ff */
[----:B------:R-:W-:Y:S02]  /*0d50*/  LEA.HI R16, R16, R16, RZ, 0x1 ;  /* 0x0000001010107211 */ /* 0x000fe400078f08ff */
[----:B------:R-:W2:Y:S02]  /*0d60*/  LDC.64 R2, c[0x0][0x778] ;  /* 0x0001de00ff027b82 */ /* 0x000ea40000000a00 */
[----:B----4-:R-:W-:-:S07]  /*0d70*/  SHF.R.S32.HI R16, RZ, 0x1, R16 ;  /* 0x00000001ff107819 */ /* 0x010fce0000011410 */
.L_x_22:
[----:B------:R-:W-:-:S13]  /*0d80*/  ISETP.GE.AND P0, PT, R4, R17, PT ;  /* 0x000000110400720c */ /* 0x000fda0003f06270 */
[----:B------:R-:W-:Y:S05]  /*0d90*/  @P0 BRA `(.L_x_18) ;  /* 0x0000000000940947 */ /* 0x000fea0003800000 */
[----:B------:R-:W-:-:S04]  /*0da0*/  SHF.L.U32 R7, R4, 0x7, RZ ;  /* 0x0000000704077819 */ /* 0x000fc800000006ff */
[----:B------:R-:W-:-:S13]  /*0db0*/  ISETP.GE.AND P0, PT, R7, R15, PT ;  /* 0x0000000f0700720c */ /* 0x000fda0003f06270 */
[----:B------:R-:W-:Y:S05]  /*0dc0*/  @!P0 BRA `(.L_x_19) ;  /* 0x0000000000388947 */ /* 0x000fea0003800000 */
[----:B------:R-:W-:Y:S01]  /*0dd0*/  VIADD R13, R6, 0x1 ;  /* 0x00000001060d7836 */ /* 0x000fe20000000000 */
[----:B------:R-:W-:-:S04]  /*0de0*/  MOV R6, 0xffffffff ;  /* 0xffffffff00067802 */ /* 0x000fc80000000f00 */
[----:B------:R-:W-:-:S13]  /*0df0*/  ISETP.GT.U32.AND P0, PT, R13, 0x1f, PT ;  /* 0x0000001f0d00780c */ /* 0x000fda0003f04070 */
[----:B------:R-:W-:Y:S05]  /*0e00*/  @P0 BRA `(.L_x_20) ;  /* 0x0000000000240947 */ /* 0x000fea0003800000 */
[----:B------:R-:W-:Y:S01]  /*0e10*/  ISETP.GT.AND P0, PT, R18, R7, PT ;  /* 0x000000071200720c */ /* 0x000fe20003f04270 */
[----:B------:R-:W-:-:S05]  /*0e20*/  IMAD.MOV.U32 R6, RZ, RZ, -0x1 ;  /* 0xffffffffff067424 */ /* 0x000fca00078e00ff */
[----:B------:R-:W-:-:S07]  /*0e30*/  SHF.L.U32 R6, R6, R13, RZ ;  /* 0x0000000d06067219 */ /* 0x000fce00000006ff */
[----:B------:R-:W-:-:S04]  /*0e40*/  VOTE.ANY R7, PT, P0 ;  /* 0x0000000000077806 */ /* 0x000fc800000e0100 */
[----:B------:R-:W-:-:S05]  /*0e50*/  LOP3.LUT P0, R7, R7, RZ, R6, 0xa0, !PT ;  /* 0x000000ff07077212 */ /* 0x000fca000780a006 */
[----:B------:R-:W-:-:S05]  /*0e60*/  VIADD R6, R7, 0xffffffff ;  /* 0xffffffff07067836 */ /* 0x000fca0000000000 */
[----:B------:R-:W-:-:S04]  /*0e70*/  LOP3.LUT R7, R7, R6, RZ, 0xc, !PT ;  /* 0x0000000607077212 */ /* 0x000fc800078e0cff */
[----:B------:R-:W4:Y:S02]  /*0e80*/  POPC R6, R7 ;  /* 0x0000000700067309 */ /* 0x000f240000000000 */
[----:B----4-:R-:W-:-:S07]  /*0e90*/  SEL R6, R6, 0xffffffff, P0 ;  /* 0xffffffff06067807 */ /* 0x010fce0000000000 */
.L_x_20:
[----:B------:R4:W3:Y:S02]  /*0ea0*/  SHFL.IDX PT, R15, R18, R6, 0x1f ;  /* 0x00001f06120f7589 */ /* 0x0008e400000e0000 */
.L_x_19:
[----:B------:R-:W5:Y:S01]  /*0eb0*/  S2R R13, SR_CgaCtaId ;  /* 0x00000000000d7919 */ /* 0x000f620000008800 */
[----:B------:R-:W-:Y:S01]  /*0ec0*/  MOV R14, 0x400 ;  /* 0x00000400000e7802 */ /* 0x000fe20000000f00 */
[----:B------:R-:W-:-:S03]  /*0ed0*/  IMAD.U32 R21, R0, -0x80000000, RZ ;  /* 0x8000000000157824 */ /* 0x000fc600078e00ff */
[----:B-----5:R-:W-:-:S05]  /*0ee0*/  LEA R13, R13, R14, 0x18 ;  /* 0x0000000e0d0d7211 */ /* 0x020fca00078ec0ff */
[----:B------:R-:W-:-:S04]  /*0ef0*/  IMAD R14, R10, 0x8, R13 ;  /* 0x000000080a0e7824 */ /* 0x000fc800078e020d */
[----:B------:R-:W5:Y:S02]  /*0f00*/  SYNCS.PHASECHK.TRANS64.TRYWAIT P0, [R14+URZ+0x90], R21 ;  /* 0x000090150e0075a7 */ /* 0x000f6400080011ff */
[----:B-----5:R-:W-:Y:S05]  /*0f10*/  @!P0 BRA `(.L_x_21) ;  /* 0x0000003800c88947 */ /* 0x020fea0003800000 */
.L_x_70:
[----:B------:R-:W-:Y:S01]  /*0f20*/  ELECT P0, URZ, PT ;  /* 0x0000000000ff782f */ /* 0x000fe20003800000 */
[----:B------:R-:W-:-:S12]  /*0f30*/  IMAD.MOV.U32 R7, RZ, RZ, 0x1 ;  /* 0x00000001ff077424 */ /* 0x000fd800078e00ff */
[C---:B------:R-:W-:Y:S02]  /*0f40*/  @P0 IMAD R13, R10.reuse, 0x10, R13 ;  /* 0x000000100a0d0824 */ /* 0x040fe400078e020d */
[----:B------:R-:W-:-:S03]  /*0f50*/  VIADD R10, R10, 0x1 ;  /* 0x000000010a0a7836 */ /* 0x000fc60000000000 */
[----:B------:R4:W-:Y:S02]  /*0f60*/  @P0 STS.128 [R13+0x38410], R4 ;  /* 0x038410040d000388 */ /* 0x0009e40000000c00 */
[----:B------:R-:W-:Y:S01]  /*0f70*/  ISETP.NE.AND P0, PT, R10, 0x2, PT ;  /* 0x000000020a00780c */ /* 0x000fe20003f05270 */
[----:B------:R5:W-:Y:S06]  /*0f80*/  MEMBAR.ALL.CTA ;  /* 0x0000000000007992 */ /* 0x000bec0000008000 */
[----:B-----5:R-:W5:Y:S01]  /*0f90*/  FENCE.VIEW.ASYNC.S ;  /* 0x00000000000073c6 */ /* 0x020f620000000000 */
[----:B----4-:R-:W-:-:S02]  /*0fa0*/  SEL R21, RZ, 0x1, P0 ;  /* 0x00000001ff157807 */ /* 0x010fc40000000000 */
[----:B------:R-:W-:Y:S02]  /*0fb0*/  SEL R10, R10, RZ, P0 ;  /* 0x000000ff0a0a7207 */ /* 0x000fe40000000000 */
[----:B------:R-:W-:Y:S01]  /*0fc0*/  LOP3.LUT R0, R0, R21, RZ, 0x3c, !PT ;  /* 0x0000001500007212 */ /* 0x000fe200078e3cff */
[----:B-----5:R-:W-:Y:S06]  /*0fd0*/  BAR.SYNC.DEFER_BLOCKING 0x4, 0x20 ;  /* 0x0100800000007b1d */ /* 0x020fec0000010000 */
[----:B------:R4:W-:Y:S02]  /*0fe0*/  SYNCS.ARRIVE.TRANS64.ART0 RZ, [R14+URZ+0x80], R7 ;  /* 0x000080070eff79a7 */ /* 0x0009e400085000ff */
.L_x_18:
[----:B------:R-:W-:-:S04]  /*0ff0*/  IMAD.IADD R19, R16, 0x1, R19 ;  /* 0x0000000110137824 */ /* 0x000fc800078e0213 */
[C---:B---3--:R-:W-:Y:S01]  /*1000*/  IMAD.HI.U32 R5, R19.reuse, R9, RZ ;  /* 0x0000000913057227 */ /* 0x048fe200078e00ff */
[----:B------:R-:W-:-:S04]  /*1010*/  ISETP.GE.AND P0, PT, R19, 0x200, PT ;  /* 0x000002001300780c */ /* 0x000fc80003f06270 */
[----:B------:R-:W-:-:S04]  /*1020*/  IADD3 R4, PT, PT, R19, -R5, RZ ;  /* 0x8000000513047210 */ /* 0x000fc80007ffe0ff */
[----:B------:R-:W-:-:S05]  /*1030*/  SHF.R.U32.HI R4, RZ, UR8, R4 ;  /* 0x00000008ff047c19 */ /* 0x000fca0008011604 */
[----:B------:R-:W-:-:S05]  /*1040*/  IMAD.IADD R4, R5, 0x1, R4 ;  /* 0x0000000105047824 */ /* 0x000fca00078e0204 */
[----:B----4-:R-:W-:-:S04]  /*1050*/  SHF.R.U32.HI R14, RZ, UR10, R4 ;  /* 0x0000000aff0e7c19 */ /* 0x010fc80008011604 */
[----:B------:R-:W-:-:S05]  /*1060*/  IADD3 R14, PT, PT, -R14, RZ, RZ ;  /* 0x000000ff0e0e7210 */ /* 0x000fca0007ffe1ff */
[----:B------:R-:W-:-:S04]  /*1070*/  IMAD R14, R8, R14, R19 ;  /* 0x0000000e080e7224 */ /* 0x000fc800078e0213 */
[----:B--2---:R-:W-:-:S04]  /*1080*/  IMAD.HI.U32 R5, R14, R3, RZ ;  /* 0x000000030e057227 */ /* 0x004fc800078e00ff */
[----:B------:R-:W-:-:S05]  /*1090*/  IMAD.IADD R4, R14, 0x1, -R5 ;  /* 0x000000010e047824 */ /* 0x000fca00078e0a05 */
[----:B------:R-:W-:-:S04]  /*10a0*/  SHF.R.U32.HI R4, RZ, UR7, R4 ;  /* 0x00000007ff047c19 */ /* 0x000fc80008011604 */
[----:B------:R-:W-:-:S04]  /*10b0*/  IADD3 R5, PT, PT, R5, R4, RZ ;  /* 0x0000000405057210 */ /* 0x000fc80007ffe0ff */
[----:B------:R-:W-:-:S05]  /*10c0*/  SHF.R.U32.HI R5, RZ, UR11, R5 ;  /* 0x0000000bff057c19 */ /* 0x000fca0008011605 */
[----:B------:R-:W-:-:S04]  /*10d0*/  IMAD.HI.U32 R7, R5, R12, RZ ;  /* 0x0000000c05077227 */ /* 0x000fc800078e00ff */
[----:B------:R-:W-:-:S05]  /*10e0*/  IMAD.IADD R4, R5, 0x1, -R7 ;  /* 0x0000000105047824 */ /* 0x000fca00078e0a07 */
[----:B------:R-:W-:-:S04]  /*10f0*/  SHF.R.U32.HI R4, RZ, UR13, R4 ;  /* 0x0000000dff047c19 */ /* 0x000fc80008011604 */
[----:B------:R-:W-:-:S04]  /*1100*/  IADD3 R4, PT, PT, R7, R4, RZ ;  /* 0x0000000407047210 */ /* 0x000fc80007ffe0ff */
[----:B------:R-:W-:-:S05]  /*1110*/  SHF.R.U32.HI R4, RZ, UR12, R4 ;  /* 0x0000000cff047c19 */ /* 0x000fca0008011604 */
[----:B------:R-:W-:-:S04]  /*1120*/  IMAD.MOV R4, RZ, RZ, -R4 ;  /* 0x000000ffff047224 */ /* 0x000fc800078e0a04 */
[----:B-1----:R-:W-:Y:S01]  /*1130*/  IMAD R4, R11, R4, R5 ;  /* 0x000000040b047224 */ /* 0x002fe200078e0205 */
[----:B------:R-:W-:-:S03]  /*1140*/  IADD3 R5, PT, PT, -R5, RZ, RZ ;  /* 0x000000ff05057210 */ /* 0x000fc60007ffe1ff */
[----:B------:R-:W-:Y:S02]  /*1150*/  IMAD.IADD R4, R4, 0x1, R4 ;  /* 0x0000000104047824 */ /* 0x000fe400078e0204 */
[----:B------:R-:W-:-:S03]  /*1160*/  IMAD R5, R2, R5, R14 ;  /* 0x0000000502057224 */ /* 0x000fc600078e020e */
[----:B------:R-:W-:Y:S01]  /*1170*/  LOP3.LUT R4, R4, UR16, RZ, 0xfc, !PT ;  /* 0x0000001004047c12 */ /* 0x000fe2000f8efcff */
[----:B------:R-:W-:Y:S06]  /*1180*/  @!P0 BRA `(.L_x_22) ;  /* 0xfffffff800fc8947 */ /* 0x000fec000383ffff */
.L_x_17:
[----:B------:R-:W3:Y:S01]  /*1190*/  S2UR UR32, SR_CgaCtaId ;  /* 0x00000000002079c3 */ /* 0x000ee20000008800 */
[----:B------:R-:W-:Y:S01]  /*11a0*/  UMOV UR4, 0x400 ;  /* 0x0000040000047882 */ /* 0x000fe20000000000 */
[----:B------:R-:W-:Y:S01]  /*11b0*/  IMAD.U32 R6, R0, -0x80000000, RZ ;  /* 0x8000000000067824 */ /* 0x000fe200078e00ff */
[C---:B------:R-:W-:Y:S01]  /*11c0*/  ISETP.NE.AND P0, PT, R10.reuse, 0x1, PT ;  /* 0x000000010a00780c */ /* 0x040fe20003f05270 */
[----:B------:R-:W-:-:S05]  /*11d0*/  VIADD R3, R10, 0x2 ;  /* 0x000000020a037836 */ /* 0x000fca0000000000 */
[----:B------:R-:W-:Y:S01]  /*11e0*/  SEL R3, R3, 0x1, P0 ;  /* 0x0000000103037807 */ /* 0x000fe20000000000 */
[----:B---3--:R-:W-:-:S06]  /*11f0*/  ULEA UR4, UR32, UR4, 0x18 ;  /* 0x0000000420047291 */ /* 0x008fcc000f8ec0ff */
[----:B--2---:R-:W-:-:S04]  /*1200*/  LEA R2, R10, UR4, 0x3 ;  /* 0x000000040a027c11 */ /* 0x004fc8000f8e18ff */
[----:B------:R-:W2:Y:S02]  /*1210*/  SYNCS.PHASECHK.TRANS64.TRYWAIT P1, [R2+URZ+0x90], R6 ;  /* 0x00009006020075a7 */ /* 0x000ea400080211ff */
[----:B--2---:R-:W-:Y:S05]  /*1220*/  @!P1 BRA `(.L_x_23) ;  /* 0x00000038001c9947 */ /* 0x004fea0003800000 */
.L_x_72:
[----:B------:R-:W-:Y:S02]  /*1230*/  ELECT P2, URZ, PT ;  /* 0x0000000000ff782f */ /* 0x000fe40003840000 */
[C---:B------:R-:W-:Y:S01]  /*1240*/  ISETP.NE.AND P0, PT, R3.reuse, 0x2, PT ;  /* 0x000000020300780c */ /* 0x040fe20003f05270 */
[----:B--2---:R-:W-:Y:S02]  /*1250*/  IMAD.MOV.U32 R7, RZ, RZ, RZ ;  /* 0x000000ffff077224 */ /* 0x004fe400078e00ff */
[----:B------:R-:W-:Y:S01]  /*1260*/  IMAD.MOV.U32 R11, RZ, RZ, 0x1 ;  /* 0x00000001ff0b7424 */ /* 0x000fe200078e00ff */
[----:B------:R-:W-:Y:S02]  /*1270*/  ISETP.EQ.XOR P1, PT, R10, 0x1, !P0 ;  /* 0x000000010a00780c */ /* 0x000fe40004722a70 */
[----:B------:R-:W-:Y:S02]  /*1280*/  SEL R3, R3, RZ, P0 ;  /* 0x000000ff03037207 */ /* 0x000fe40000000000 */
[----:B------:R-:W-:-:S02]  /*1290*/  SEL R9, RZ, 0x1, !P1 ;  /* 0x00000001ff097807 */ /* 0x000fc40004800000 */
[----:B------:R-:W-:Y:S02]  /*12a0*/  LEA R3, R3, UR4, 0x3 ;  /* 0x0000000403037c11 */ /* 0x000fe4000f8e18ff */
[----:B------:R-:W-:Y:S01]  /*12b0*/  @P2 LEA R10, R10, UR4, 0x4 ;  /* 0x000000040a0a2c11 */ /* 0x000fe2000f8e20ff */
[----:B------:R-:W-:Y:S01]  /*12c0*/  @P2 IMAD.MOV.U32 R6, RZ, RZ, -0x1 ;  /* 0xffffffffff062424 */ /* 0x000fe200078e00ff */
[----:B------:R-:W-:-:S04]  /*12d0*/  LOP3.LUT R9, R0, R9, RZ, 0x3c, !PT ;  /* 0x0000000900097212 */ /* 0x000fc800078e3cff */
[----:B------:R2:W-:Y:S01]  /*12e0*/  @P2 STS.128 [R10+0x38410], R4 ;  /* 0x038410040a002388 */ /* 0x0005e20000000c00 */
[----:B------:R-:W-:Y:S01]  /*12f0*/  IMAD.U32 R8, R9, -0x80000000, RZ ;  /* 0x8000000009087824 */ /* 0x000fe200078e00ff */
[----:B------:R3:W-:Y:S06]  /*1300*/  MEMBAR.ALL.CTA ;  /* 0x0000000000007992 */ /* 0x0007ec0000008000 */
[----:B---3--:R-:W3:Y:S02]  /*1310*/  FENCE.VIEW.ASYNC.S ;  /* 0x00000000000073c6 */ /* 0x008ee40000000000 */
[----:B---3--:R-:W-:Y:S06]  /*1320*/  BAR.SYNC.DEFER_BLOCKING 0x4, 0x20 ;  /* 0x0100800000007b1d */ /* 0x008fec0000010000 */
[----:B------:R2:W-:Y:S01]  /*1330*/  SYNCS.ARRIVE.TRANS64.ART0 RZ, [R2+URZ+0x80], R11 ;  /* 0x0000800b02ff79a7 */ /* 0x0005e200085000ff */
[----:B------:R-:W3:Y:S02]  /*1340*/  SYNCS.PHASECHK.TRANS64.TRYWAIT P0, [R3+URZ+0x90], R8 ;  /* 0x00009008030075a7 */ /* 0x000ee400080011ff */
[----:B--23--:R-:W-:Y:S05]  /*1350*/  @!P0 BRA `(.L_x_24) ;  /* 0x0000003400e88947 */ /* 0x00cfea0003800000 */
.L_x_16:
[----:B------:R-:W-:-:S13]  /*1360*/  ISETP.NE.AND P0, PT, R122, 0x5, PT ;  /* 0x000000057a00780c */ /* 0x000fda0003f05270 */
[----:B------:R-:W-:Y:S05]  /*1370*/  @P0 BRA `(.L_x_25) ;  /* 0x0000000800100947 */ /* 0x000fea0003800000 */
[----:B------:R-:W-:Y:S02]  /*1380*/  UMOV UR4, 0x400 ;  /* 0x0000040000047882 */ /* 0x000fe40000000000 */
[----:B------:R-:W-:-:S09]  /*1390*/  ULEA UR32, UR32, UR4, 0x18 ;  /* 0x0000000420207291 */ /* 0x000fd2000f8ec0ff */
[----:B------:R-:W3:Y:S02]  /*13a0*/  SYNCS.PHASECHK.TRANS64.TRYWAIT P0, [UR32+0x80], RZ ;  /* 0x000080ffff0075a7 */ /* 0x000ee40008001120 */
[----:B---3--:R-:W-:Y:S05]  /*13b0*/  @!P0 BRA `(.L_x_26) ;  /* 0x0000003400e88947 */ /* 0x008fea0003800000 */
.L_x_75:
[----:B------:R-:W4:Y:S01]  /*13c0*/  LDS.128 R4, [UR32+0x38410] ;  /* 0x03841020ff047984 */ /* 0x000f220008000c00 */
[----:B---3--:R-:W-:Y:S01]  /*13d0*/  HFMA2 R0, -RZ, RZ, 0, 5.9604644775390625e-08 ;  /* 0x00000001ff007431 */ /* 0x008fe200000001ff */
[----:B------:R-:W-:Y:S01]  /*13e0*/  UMOV UR35, 0x1 ;  /* 0x0000000100237882 */ /* 0x000fe20000000000 */
[----:B------:R-:W-:Y:S01]  /*13f0*/  UMOV UR34, URZ ;  /* 0x000000ff00227c82 */ /* 0x000fe20008000000 */
[----:B------:R3:W-:Y:S06]  /*1400*/  MEMBAR.ALL.CTA ;  /* 0x0000000000007992 */ /* 0x0007ec0000008000 */
[----:B---3--:R-:W3:Y:S02]  /*1410*/  FENCE.VIEW.ASYNC.S ;  /* 0x00000000000073c6 */ /* 0x008ee40000000000 */
[----:B---3--:R3:W-:Y:S01]  /*1420*/  SYNCS.ARRIVE.TRANS64.ART0 RZ, [UR32+0x90], R0 ;  /* 0x00009000ffff79a7 */ /* 0x0087e20008500020 */
[----:B----4-:R-:W-:-:S13]  /*1430*/  ISETP.NE.AND P0, PT, R7, 0x1, PT ;  /* 0x000000010700780c */ /* 0x010fda0003f05270 */
[----:B---3--:R-:W-:Y:S05]  /*1440*/  @P0 BRA `(.L_x_27) ;  /* 0x00000004006c0947 */ /* 0x008fea0003800000 */
[----:B------:R-:W3:Y:S01]  /*1450*/  LDCU.64 UR4, c[0x0][0x348] ;  /* 0x00006900ff0477ac */ /* 0x000ee20008000a00 */
[----:B------:R-:W-:Y:S01]  /*1460*/  R2UR UR20, R4 ;  /* 0x00000000041472ca */ /* 0x000fe200000e0000 */
[----:B------:R-:W-:Y:S01]  /*1470*/  IMAD.MOV.U32 R8, RZ, RZ, 0x1 ;  /* 0x00000001ff087424 */ /* 0x000fe200078e00ff */
[----:B------:R-:W-:Y:S01]  /*1480*/  R2UR UR12, R5 ;  /* 0x00000000050c72ca */ /* 0x000fe200000e0000 */
[----:B------:R-:W-:Y:S01]  /*1490*/  IMAD.MOV.U32 R2, RZ, RZ, RZ ;  /* 0x000000ffff027224 */ /* 0x000fe200078e00ff */
[----:B------:R-:W-:Y:S01]  /*14a0*/  R2UR UR28, R6 ;  /* 0x00000000061c72ca */ /* 0x000fe200000e0000 */
[----:B------:R-:W-:Y:S01]  /*14b0*/  UMOV UR35, 0x1 ;  /* 0x0000000100237882 */ /* 0x000fe20000000000 */
[----:B------:R-:W-:Y:S01]  /*14c0*/  UMOV UR34, URZ ;  /* 0x000000ff00227c82 */ /* 0x000fe20008000000 */
[----:B------:R-:W-:Y:S01]  /*14d0*/  UMOV UR18, URZ ;  /* 0x000000ff00127c82 */ /* 0x000fe20008000000 */
[----:B------:R-:W-:Y:S01]  /*14e0*/  UMOV UR10, URZ ;  /* 0x000000ff000a7c82 */ /* 0x000fe20008000000 */
[----:B---3--:R-:W-:-:S02]  /*14f0*/  UIADD3 UR42, UP3, UPT, UR4, 0x40, URZ ;  /* 0x00000040042a7890 */ /* 0x008fc4000ff7e0ff */
[----:B------:R-:W-:Y:S02]  /*1500*/  UIADD3 UR40, UP2, UPT, UR4, 0xc0, URZ ;  /* 0x000000c004287890 */ /* 0x000fe4000ff5e0ff */
[----:B------:R-:W-:Y:S02]  /*1510*/  UIADD3 UR38, UP1, UPT, UR4, 0x140, URZ ;  /* 0x0000014004267890 */ /* 0x000fe4000ff3e0ff */
[----:B------:R-:W-:Y:S02]  /*1520*/  UIADD3 UR36, UP0, UPT, UR4, 0x1c0, URZ ;  /* 0x000001c004247890 */ /* 0x000fe4000ff1e0ff */
[----:B------:R-:W-:Y:S02]  /*1530*/  UIADD3.X UR43, UPT, UPT, URZ, UR5, URZ, UP3, !UPT ;  /* 0x00000005ff2b7290 */ /* 0x000fe40009ffe4ff */
[----:B------:R-:W-:Y:S02]  /*1540*/  UIADD3.X UR41, UPT, UPT, URZ, UR5, URZ, UP2, !UPT ;  /* 0x00000005ff297290 */ /* 0x000fe400097fe4ff */
[----:B------:R-:W-:-:S02]  /*1550*/  UIADD3.X UR39, UPT, UPT, URZ, UR5, URZ, UP1, !UPT ;  /* 0x00000005ff277290 */ /* 0x000fc40008ffe4ff */
[----:B------:R-:W-:-:S12]  /*1560*/  UIADD3.X UR37, UPT, UPT, URZ, UR5, URZ, UP0, !UPT ;  /* 0x00000005ff257290 */ /* 0x000fd800087fe4ff */
.L_x_32:
[----:B------:R-:W-:Y:S01]  /*1570*/  USHF.L.U32 UR4, UR35, 0x1f, URZ ;  /* 0x0000001f23047899 */ /* 0x000fe200080006ff */
[----:B------:R-:W-:Y:S01]  /*1580*/  HFMA2 R4, -RZ, RZ, 0, -0.0001220703125 ;  /* 0x00008800ff047431 */ /* 0x000fe200000001ff */
[----:B------:R-:W-:Y:S02]  /*1590*/  ULEA UR5, UR34, UR32, 0x3 ;  /* 0x0000002022057291 */ /* 0x000fe4000f8e18ff */
[----:B------:R-:W-:Y:S02]  /*15a0*/  ULEA UR27, UR12, UR15, 0x1 ;  /* 0x0000000f0c1b7291 */ /* 0x000fe4000f8e08ff */
[----:B--2---:R-:W-:Y:S01]  /*15b0*/  MOV R3, UR4 ;  /* 0x0000000400037c02 */ /* 0x004fe20008000f00 */
[----:B------:R-:W-:Y:S02]  /*15c0*/  USHF.L.U32 UR7, UR20, 0x7, URZ ;  /* 0x0000000714077899 */ /* 0x000fe400080006ff */
[----:B------:R-:W-:Y:S02]  /*15d0*/  USHF.L.U32 UR27, UR27, 0x6, URZ ;  /* 0x000000061b1b7899 */ /* 0x000fe400080006ff */
[----:B------:R2:W3:Y:S01]  /*15e0*/  SYNCS.PHASECHK.TRANS64.TRYWAIT P2, [UR5+0x30], R3 ;  /* 0x00003003ff0075a7 */ /* 0x0004e20008041105 */
[----:B------:R-:W-:-:S09]  /*15f0*/  UMOV UR33, URZ ;  /* 0x000000ff00217c82 */ /* 0x000fd20008000000 */
.L_x_30:
[----:B----4-:R-:W-:Y:S02]  /*1600*/  USHF.L.U32 UR4, UR34, 0xf, URZ ;  /* 0x0000000f22047899 */ /* 0x010fe400080006ff */
[----:B------:R-:W-:Y:S02]  /*1610*/  UIADD3 UR9, UPT, UPT, UR34, 0x1, URZ ;  /* 0x0000000122097890 */ /* 0x000fe4000fffe0ff */
[----:B------:R-:W-:Y:S02]  /*1620*/  USHF.L.U32 UR6, UR33, 0x8, URZ ;  /* 0x0000000821067899 */ /* 0x000fe400080006ff */
[----:B------:R-:W-:Y:S02]  /*1630*/  ULEA UR5, UR34, UR32, 0x3 ;  /* 0x0000002022057291 */ /* 0x000fe4000f8e18ff */
[----:B------:R-:W-:Y:S02]  /*1640*/  ULEA UR16, UR34, UR32, 0xa ;  /* 0x0000002022107291 */ /* 0x000fe4000f8e50ff */
[----:B------:R-:W-:-:S02]  /*1650*/  UIADD3 UR19, UPT, UPT, UR33, UR33, URZ ;  /* 0x0000002121137290 */ /* 0x000fc4000fffe0ff */
[----:B------:R-:W-:Y:S02]  /*1660*/  ULEA.HI.SX32 UR4, UR4, UR32, 0x1f ;  /* 0x0000002004047291 */ /* 0x000fe4000f8ffaff */
[----:B------:R-:W-:Y:S02]  /*1670*/  UISETP.NE.AND UP1, UPT, UR9, 0x6, UPT ;  /* 0x000000060900788c */ /* 0x000fe4000bf25270 */
[----:B------:R-:W-:Y:S02]  /*1680*/  ULEA UR8, UR15, UR16, 0x9 ;  /* 0x000000100f087291 */ /* 0x000fe4000f8e48ff */
[----:B------:R-:W-:Y:S02]  /*1690*/  UIADD3 UR16, UPT, UPT, UR16, 0x35400, URZ ;  /* 0x0003540010107890 */ /* 0x000fe4000fffe0ff */
[----:B------:R-:W-:Y:S02]  /*16a0*/  UIADD3 UR11, UPT, UPT, UR15, UR19, URZ ;  /* 0x000000130f0b7290 */ /* 0x000fe4000fffe0ff */
[----:B------:R-:W-:-:S02]  /*16b0*/  ULEA UR24, UR15, UR4, 0xd ;  /* 0x000000040f187291 */ /* 0x000fc4000f8e68ff */
[----:B------:R-:W-:Y:S02]  /*16c0*/  USEL UR34, UR9, URZ, UP1 ;  /* 0x000000ff09227287 */ /* 0x000fe40008800000 */
[----:B------:R-:W-:Y:S01]  /*16d0*/  UISETP.GT.U32.AND UP0, UPT, UR33, 0xe, UPT ;  /* 0x0000000e2100788c */ /* 0x000fe2000bf04070 */
[----:B------:R-:W-:Y:S01]  /*16e0*/  UMOV UR29, 0x30000 ;  /* 0x00030000001d7882 */ /* 0x000fe20000000000 */
[----:B------:R-:W-:Y:S01]  /*16f0*/  UMOV UR13, UR28 ;  /* 0x0000001c000d7c82 */ /* 0x000fe20008000000 */
[----:B------:R-:W-:Y:S01]  /*1700*/  UMOV UR25, UR5 ;  /* 0x0000000500197c82 */ /* 0x000fe20008000000 */
[----:B------:R-:W-:Y:S01]  /*1710*/  UMOV UR26, UR6 ;  /* 0x00000006001a7c82 */ /* 0x000fe20008000000 */
[----:B------:R-:W-:Y:S01]  /*1720*/  UMOV UR17, UR5 ;  /* 0x0000000500117c82 */ /* 0x000fe20008000000 */
[----:B--23--:R-:W-:Y:S05]  /*1730*/  @P2 BRA `(.L_x_28) ;  /* 0x0000000000102947 */ /* 0x00cfea0003800000 */
[----:B------:R-:W-:-:S06]  /*1740*/  USHF.L.U32 UR9, UR35, 0x1f, URZ ;  /* 0x0000001f23097899 */ /* 0x000fcc00080006ff */
[----:B--2---:R-:W-:-:S04]  /*1750*/  MOV R3, UR9 ;  /* 0x0000000900037c02 */ /* 0x004fc80008000f00 */
[----:B------:R-:W2:Y:S02]  /*1760*/  SYNCS.PHASECHK.TRANS64.TRYWAIT P0, [UR5+0x30], R3 ;  /* 0x00003003ff0075a7 */ /* 0x000ea40008001105 */
[----:B--2---:R-:W-:Y:S05]  /*1770*/  @!P0 BRA `(.L_x_29) ;  /* 0x0000003400108947 */ /* 0x004fea0003800000 */
.L_x_28:
[----:B------:R-:W-:Y:S02]  /*1780*/  ELECT P1, URZ, PT ;  /* 0x0000000000ff782f */ /* 0x000fe40003820000 */
[----:B------:R-:W-:Y:S01]  /*1790*/  PLOP3.LUT P0, PT, PT, PT, UP0, 0x80, 0x8 ;  /* 0x000000000008781c */ /* 0x000fe20003f0f008 */
[----:B------:R-:W-:Y:S01]  /*17a0*/  USEL UR9, URZ, 0x1, UP1 ;  /* 0x00000001ff097887 */ /* 0x000fe20008800000 */
[----:B------:R-:W-:Y:S01]  /*17b0*/  PLOP3.LUT P2, PT, PT, PT, PT, 0x80, 0x8 ;  /* 0x000000000008781c */ /* 0x000fe20003f4f070 */
[----:B------:R-:W-:Y:S02]  /*17c0*/  UIADD3 UR4, UPT, UPT, UR4, 0x5400, URZ ;  /* 0x0000540004047890 */ /* 0x000fe4000fffe0ff */
[----:B------:R-:W-:Y:S02]  /*17d0*/  ULOP3.LUT UR35, UR35, UR9, URZ, 0x3c, !UPT ;  /* 0x0000000923237292 */ /* 0x000fe4000f8e3cff */
[----:B------:R-:W-:Y:S02]  /*17e0*/  UIADD3 UR24, UPT, UPT, UR24, 0x1d400, URZ ;  /* 0x0001d40018187890 */ /* 0x000fe4000fffe0ff */
[----:B------:R-:W-:-:S02]  /*17f0*/  UIADD3 UR8, UPT, UPT, UR8, 0x36c00, URZ ;  /* 0x00036c0008087890 */ /* 0x000fc4000fffe0ff */
[----:B------:R-:W-:Y:S01]  /*1800*/  @!UP0 USHF.L.U32 UR30, UR35, 0x1f, URZ ;  /* 0x0000001f231e8899 */ /* 0x000fe200080006ff */
[----:B------:R4:W-:Y:S01]  /*1810*/  @P1 SYNCS.ARRIVE.TRANS64 RZ, [UR5], R4 ;  /* 0x00000004ffff19a7 */ /* 0x0009e20008000005 */
[----:B------:R-:W-:Y:S01]  /*1820*/  @!UP0 ULEA UR31, UR34, UR32, 0x3 ;  /* 0x00000020221f8291 */ /* 0x000fe2000f8e18ff */
[----:B------:R4:W-:Y:S01]  /*1830*/  UTMALDG.2D [UR4], [UR42], desc[URZ] ;  /* 0x0000ff042a0075b4 */ /* 0x0009e20008009000 */
[----:B------:R-:W-:Y:S01]  /*1840*/  UMOV UR9, UR5 ;  /* 0x0000000500097c82 */ /* 0x000fe20008000000 */
[----:B------:R-:W-:Y:S01]  /*1850*/  UIADD3 UR33, UPT, UPT, UR33, 0x1, URZ ;  /* 0x0000000121217890 */ /* 0x000fe2000fffe0ff */
[----:B--2---:R-:W-:-:S03]  /*1860*/  IMAD.U32 R3, RZ, RZ, UR30 ;  /* 0x0000001eff037e24 */ /* 0x004fc6000f8e00ff */
[----:B------:R-:W-:Y:S01]  /*1870*/  UISETP.NE.AND UP0, UPT, UR33, 0x10, UPT ;  /* 0x000000102100788c */ /* 0x000fe2000bf05270 */
[----:B------:R4:W-:Y:S01]  /*1880*/  UTMALDG.3D.MULTICAST [UR24], [UR40], UR29, desc[URZ] ;  /* 0x0000ff18280073b4 */ /* 0x0009e2000801181d */
[----:B------:R4:W-:Y:S01]  /*1890*/  UTMALDG.3D [UR16], [UR38], desc[URZ] ;  /* 0x0000ff10260075b4 */ /* 0x0009e20008011000 */
[----:B------:R4:W-:Y:S01]  /*18a0*/  UTMALDG.4D.MULTICAST [UR8], [UR36], UR29, desc[URZ] ;  /* 0x0000ff08240073b4 */ /* 0x0009e2000801981d */
[----:B------:R4:W2:Y:S05]  /*18b0*/  @!P0 SYNCS.PHASECHK.TRANS64.TRYWAIT P2, [UR31+0x30], R3 ;  /* 0x00003003ff0085a7 */ /* 0x0008aa000804111f */
[----:B------:R-:W-:Y:S05]  /*18c0*/  BRA.U UP0, `(.L_x_30) ;  /* 0xfffffffd004c7547 */ /* 0x000fea000b83ffff */
[----:B----4-:R-:W-:Y:S02]  /*18d0*/  LEA R3, R8, UR32, 0x3 ;  /* 0x0000002008037c11 */ /* 0x010fe4000f8e18ff */
[----:B------:R-:W-:-:S04]  /*18e0*/  SHF.L.U32 R4, R2, 0x1f, RZ ;  /* 0x0000001f02047819 */ /* 0x000fc800000006ff */
[----:B------:R-:W3:Y:S02]  /*18f0*/  SYNCS.PHASECHK.TRANS64.TRYWAIT P0, [R3+URZ+0x80], R4 ;  /* 0x00008004030075a7 */ /* 0x000ee400080011ff */
[----:B---3--:R-:W-:Y:S05]  /*1900*/  @!P0 BRA `(.L_x_31) ;  /* 0x0000003000cc8947 */ /* 0x008fea0003800000 */
.L_x_78:
[C---:B------:R-:W-:Y:S01]  /*1910*/  LEA R4, R8.reuse, UR32, 0x4 ;  /* 0x0000002008047c11 */ /* 0x040fe2000f8e20ff */
[----:B------:R-:W-:-:S05]  /*1920*/  VIADD R8, R8, 0x1 ;  /* 0x0000000108087836 */ /* 0x000fca0000000000 */
[----:B---3--:R-:W3:Y:S01]  /*1930*/  LDS.128 R4, [R4+0x38410] ;  /* 0x0384100004047984 */ /* 0x008ee20000000c00 */
[C---:B------:R-:W-:Y:S01]  /*1940*/  ISETP.NE.AND P1, PT, R8.reuse, 0x2, PT ;  /* 0x000000020800780c */ /* 0x040fe20003f25270 */
[----:B------:R4:W-:Y:S06]  /*1950*/  MEMBAR.ALL.CTA ;  /* 0x0000000000007992 */ /* 0x0009ec0000008000 */
[----:B----4-:R-:W4:Y:S01]  /*1960*/  FENCE.VIEW.ASYNC.S ;  /* 0x00000000000073c6 */ /* 0x010f220000000000 */
[----:B------:R-:W-:Y:S01]  /*1970*/  SEL R8, R8, RZ, P1 ;  /* 0x000000ff08087207 */ /* 0x000fe20000800000 */
[----:B----4-:R4:W-:Y:S01]  /*1980*/  SYNCS.ARRIVE.TRANS64.ART0 RZ, [R3+URZ+0x90], R0 ;  /* 0x0000900003ff79a7 */ /* 0x0109e200085000ff */
[----:B---3--:R-:W-:-:S02]  /*1990*/  ISETP.NE.AND P0, PT, R7, 0x1, PT ;  /* 0x000000010700780c */ /* 0x008fc40003f05270 */
[----:B------:R-:W-:Y:S02]  /*19a0*/  R2UR UR20, R4 ;  /* 0x00000000041472ca */ /* 0x000fe400000e0000 */
[----:B------:R-:W-:Y:S02]  /*19b0*/  R2UR UR12, R5 ;  /* 0x00000000050c72ca */ /* 0x000fe400000e0000 */
[----:B------:R-:W-:Y:S02]  /*19c0*/  R2UR UR28, R6 ;  /* 0x00000000061c72ca */ /* 0x000fe400000e0000 */
[----:B----4-:R-:W-:-:S04]  /*19d0*/  SEL R3, RZ, 0x1, P1 ;  /* 0x00000001ff037807 */ /* 0x010fc80000800000 */
[----:B------:R-:W-:Y:S01]  /*19e0*/  LOP3.LUT R2, R2, R3, RZ, 0x3c, !PT ;  /* 0x0000000302027212 */ /* 0x000fe200078e3cff */
[----:B------:R-:W-:Y:S08]  /*19f0*/  @!P0 BRA `(.L_x_32) ;  /* 0xfffffff800dc8947 */ /* 0x000ff0000383ffff */
.L_x_27:
[----:B------:R-:W-:Y:S02]  /*1a00*/  UIADD3 UR4, UPT, UPT, UR34, 0x2, URZ ;  /* 0x0000000222047890 */ /* 0x000fe4000fffe0ff */
[----:B------:R-:W-:-:S04]  /*1a10*/  UISETP.NE.AND UP0, UPT, UR34, 0x5, UPT ;  /* 0x000000052200788c */ /* 0x000fc8000bf05270 */
[----:B------:R-:W-:-:S04]  /*1a20*/  USEL UR4, UR4, 0x1, UP0 ;  /* 0x0000000104047887 */ /* 0x000fc80008000000 */
[----:B------:R-:W-:Y:S02]  /*1a30*/  UIADD3 UR5, UPT, UPT, UR4, 0x1, URZ ;  /* 0x0000000104057890 */ /* 0x000fe4000fffe0ff */
[----:B------:R-:W-:-:S04]  /*1a40*/  UISETP.NE.AND UP1, UPT, UR4, 0x6, UPT ;  /* 0x000000060400788c */ /* 0x000fc8000bf25270 */
[----:B------:R-:W-:Y:S02]  /*1a50*/  USEL UR5, UR5, 0x1, UP1 ;  /* 0x0000000105057887 */ /* 0x000fe40008800000 */
[----:B------:R-:W-:Y:S02]  /*1a60*/  UISETP.EQ.XOR UP1, UPT, UR34, 0x5, !UP1 ;  /* 0x000000052200788c */ /* 0x000fe4000cf22a70 */
[----:B------:R-:W-:Y:S02]  /*1a70*/  UIADD3 UR4, UPT, UPT, UR5, 0x1, URZ ;  /* 0x0000000105047890 */ /* 0x000fe4000fffe0ff */
[----:B------:R-:W-:Y:S02]  /*1a80*/  UISETP.NE.AND UP0, UPT, UR5, 0x6, UPT ;  /* 0x000000060500788c */ /* 0x000fe4000bf05270 */
[----:B------:R-:W-:Y:S02]  /*1a90*/  UISETP.EQ.XOR UP1, UPT, UR5, 0x6, UP1 ;  /* 0x000000060500788c */ /* 0x000fe40008f22a70 */
[----:B------:R-:W-:-:S04]  /*1aa0*/  USEL UR4, UR4, 0x1, UP0 ;  /* 0x0000000104047887 */ /* 0x000fc80008000000 */
[----:B------:R-:W-:Y:S02]  /*1ab0*/  UIADD3 UR5, UPT, UPT, UR4, 0x1, URZ ;  /* 0x0000000104057890 */ /* 0x000fe4000fffe0ff */
[----:B------:R-:W-:Y:S02]  /*1ac0*/  UISETP.NE.AND UP0, UPT, UR4, 0x6, UPT ;  /* 0x000000060400788c */ /* 0x000fe4000bf05270 */
[----:B------:R-:W-:Y:S02]  /*1ad0*/  UISETP.EQ.XOR UP1, UPT, UR4, 0x6, UP1 ;  /* 0x000000060400788c */ /* 0x000fe40008f22a70 */
[----:B------:R-:W-:-:S04]  /*1ae0*/  USEL UR5, UR5, 0x1, UP0 ;  /* 0x0000000105057887 */ /* 0x000fc80008000000 */
[----:B------:R-:W-:Y:S02]  /*1af0*/  UISETP.EQ.XOR UP1, UPT, UR5, 0x6, UP1 ;  /* 0x000000060500788c */ /* 0x000fe40008f22a70 */
[----:B------:R-:W-:Y:S02]  /*1b00*/  UISETP.NE.AND UP0, UPT, UR5, 0x6, UPT ;  /* 0x000000060500788c */ /* 0x000fe4000bf05270 */
[----:B------:R-:W-:Y:S02]  /*1b10*/  USEL UR4, URZ, 0x1, !UP1 ;  /* 0x00000001ff047887 */ /* 0x000fe4000c800000 */
[----:B------:R-:W-:Y:S02]  /*1b20*/  USEL UR5, UR5, URZ, UP0 ;  /* 0x000000ff05057287 */ /* 0x000fe40008000000 */
[----:B------:R-:W-:Y:S02]  /*1b30*/  ULOP3.LUT UR4, UR35, UR4, URZ, 0x3c, !UPT ;  /* 0x0000000423047292 */ /* 0x000fe4000f8e3cff */
[----:B------:R-:W-:-:S02]  /*1b40*/  ULEA UR5, UR5, UR32, 0x3 ;  /* 0x0000002005057291 */ /* 0x000fc4000f8e18ff */
[----:B------:R-:W-:-:S06]  /*1b50*/  USHF.L.U32 UR4, UR4, 0x1f, URZ ;  /* 0x0000001f04047899 */ /* 0x000fcc00080006ff */
[----:B------:R-:W-:-:S04]  /*1b60*/  MOV R0, UR4 ;  /* 0x0000000400007c02 */ /* 0x000fc80008000f00 */
[----:B------:R-:W3:Y:S02]  /*1b70*/  SYNCS.PHASECHK.TRANS64.TRYWAIT P0, [UR5+0x30], R0 ;  /* 0x00003000ff0075a7 */ /* 0x000ee40008001105 */
[----:B---3--:R-:W-:Y:S05]  /*1b80*/  @!P0 BRA `(.L_x_33) ;  /* 0x0000003000448947 */ /* 0x008fea0003800000 */
.L_x_80:
[----:B------:R-:W-:-:S13]  /*1b90*/  ELECT P0, URZ, PT ;  /* 0x0000000000ff782f */ /* 0x000fda0003800000 */
[----:B--2---:R-:W-:-:S04]  /*1ba0*/  @P0 MOV R0, 0x8800 ;  /* 0x0000880000000802 */ /* 0x004fc80000000f00 */
[----:B------:R3:W-:Y:S03]  /*1bb0*/  @P0 SYNCS.ARRIVE.TRANS64 RZ, [UR5], R0 ;  /* 0x00000000ffff09a7 */ /* 0x0007e60008000005 */
.L_x_25:
[----:B------:R-:W-:-:S13]  /*1bc0*/  ISETP.NE.AND P0, PT, R122, 0x4, PT ;  /* 0x000000047a00780c */ /* 0x000fda0003f05270 */
[----:B------:R-:W-:Y:S05]  /*1bd0*/  @P0 BRA `(.L_x_34) ;  /* 0x0000000800f80947 */ /* 0x000fea0003800000 */
[----:B------:R-:W4:Y:S08]  /*1be0*/  S2UR UR12, SR_CgaCtaId ;  /* 0x00000000000c79c3 */ /* 0x000f300000008800 */
[----:B------:R-:W-:Y:S06]  /*1bf0*/  BAR.SYNC.DEFER_BLOCKING 0x3, 0xa0 ;  /* 0x00c2800000007b1d */ /* 0x000fec0000010000 */
[----:B------:R-:W-:-:S02]  /*1c00*/  UMOV UR4, 0x400 ;  /* 0x0000040000047882 */ /* 0x000fc40000000000 */
[----:B----4-:R-:W-:-:S09]  /*1c10*/  ULEA UR12, UR12, UR4, 0x18 ;  /* 0x000000040c0c7291 */ /* 0x010fd2000f8ec0ff */
[----:B------:R-:W4:Y:S01]  /*1c20*/  LDS R2, [UR12+0xa8] ;  /* 0x0000a80cff027984 */ /* 0x000f220008000800 */
[----:B------:R-:W5:Y:S02]  /*1c30*/  SYNCS.PHASECHK.TRANS64.TRYWAIT P0, [UR12+0x80], RZ ;  /* 0x000080ffff0075a7 */ /* 0x000f64000800110c */
[----:B----45:R-:W-:Y:S05]  /*1c40*/  @!P0 BRA `(.L_x_35) ;  /* 0x0000003000348947 */ /* 0x030fea0003800000 */
.L_x_82:
[----:B--2---:R-:W2:Y:S01]  /*1c50*/  LDS R3, [UR12+0x3841c] ;  /* 0x03841c0cff037984 */ /* 0x004ea20008000800 */
[----:B---3--:R-:W-:Y:S01]  /*1c60*/  IMAD.MOV.U32 R0, RZ, RZ, 0x1 ;  /* 0x00000001ff007424 */ /* 0x008fe200078e00ff */
[----:B------:R-:W-:Y:S01]  /*1c70*/  R2UR UR36, R2 ;  /* 0x00000000022472ca */ /* 0x000fe200000e0000 */
[----:B------:R-:W-:Y:S01]  /*1c80*/  HFMA2 R2, -RZ, RZ, 0, 5.9604644775390625e-08 ;  /* 0x00000001ff027431 */ /* 0x000fe200000001ff */
[----:B------:R3:W-:Y:S06]  /*1c90*/  MEMBAR.ALL.CTA ;  /* 0x0000000000007992 */ /* 0x0007ec0000008000 */
[----:B---3--:R-:W3:Y:S01]  /*1ca0*/  FENCE.VIEW.ASYNC.S ;  /* 0x00000000000073c6 */ /* 0x008ee20000000000 */
[----:B------:R-:W-:Y:S01]  /*1cb0*/  IMAD.MOV.U32 R7, RZ, RZ, 0x1 ;  /* 0x00000001ff077424 */ /* 0x000fe200078e00ff */
[----:B---3--:R3:W-:Y:S01]  /*1cc0*/  SYNCS.ARRIVE.TRANS64.ART0 RZ, [UR12+0x90], R0 ;  /* 0x00009000ffff79a7 */ /* 0x0087e2000850000c */
[----:B--2---:R-:W-:-:S13]  /*1cd0*/  ISETP.NE.AND P0, PT, R3, 0x1, PT ;  /* 0x000000010300780c */ /* 0x004fda0003f05270 */
[----:B---3--:R-:W-:Y:S05]  /*1ce0*/  @P0 BRA `(.L_x_36) ;  /* 0x00000008008c0947 */ /* 0x008fea0003800000 */
[----:B------:R-:W-:Y:S01]  /*1cf0*/  UIADD3 UR10, UPT, UPT, UR36, 0x100, URZ ;  /* 0x00000100240a7890 */ /* 0x000fe2000fffe0ff */
[----:B------:R-:W-:Y:S01]  /*1d00*/  MOV R6, 0x1 ;  /* 0x0000000100067802 */ /* 0x000fe20000000f00 */
[----:B------:R-:W-:Y:S01]  /*1d10*/  UIADD3 UR8, UPT, UPT, UR36, 0x104, URZ ;  /* 0x0000010424087890 */ /* 0x000fe2000fffe0ff */
[----:B------:R-:W-:Y:S01]  /*1d20*/  MOV R5, RZ ;  /* 0x000000ff00057202 */ /* 0x000fe20000000f00 */
[----:B------:R-:W-:Y:S01]  /*1d30*/  UIADD3 UR6, UPT, UPT, UR36, -0x7fffff00, URZ ;  /* 0x8000010024067890 */ /* 0x000fe2000fffe0ff */
[----:B------:R-:W-:Y:S01]  /*1d40*/  MOV R7, 0x1 ;  /* 0x0000000100077802 */ /* 0x000fe20000000f00 */
[----:B------:R-:W-:Y:S02]  /*1d50*/  UIADD3 UR4, UPT, UPT, UR36, -0x7ffffefc, URZ ;  /* 0x8000010424047890 */ /* 0x000fe4000fffe0ff */
[----:B------:R-:W-:Y:S01]  /*1d60*/  UIADD3 UR13, UPT, UPT, UR12, 0x5400, URZ ;  /* 0x000054000c0d7890 */ /* 0x000fe2000fffe0ff */
[----:B------:R-:W-:Y:S01]  /*1d70*/  UMOV UR31, 0x8a02480 ;  /* 0x08a02480001f7882 */ /* 0x000fe20000000000 */
[----:B------:R-:W-:-:S02]  /*1d80*/  UIADD3 UR11, UPT, UPT, UR36, 0x110, URZ ;  /* 0x00000110240b7890 */ /* 0x000fc4000fffe0ff */
[----:B------:R-:W-:Y:S02]  /*1d90*/  UIADD3 UR9, UPT, UPT, UR36, 0x114, URZ ;  /* 0x0000011424097890 */ /* 0x000fe4000fffe0ff */
[----:B------:R-:W-:Y:S02]  /*1da0*/  UIADD3 UR7, UPT, UPT, UR36, -0x7ffffef0, URZ ;  /* 0x8000011024077890 */ /* 0x000fe4000fffe0ff */
[----:B------:R-:W-:Y:S02]  /*1db0*/  UIADD3 UR5, UPT, UPT, UR36, -0x7ffffeec, URZ ;  /* 0x8000011424057890 */ /* 0x000fe4000fffe0ff */
[----:B------:R-:W-:Y:S02]  /*1dc0*/  USHF.R.U32.HI UR30, URZ, 0x1, UR10 ;  /* 0x00000001ff1e7899 */ /* 0x000fe4000801160a */
[----:B------:R-:W-:Y:S02]  /*1dd0*/  USHF.R.U32.HI UR27, URZ, 0x1, UR6 ;  /* 0x00000001ff1b7899 */ /* 0x000fe40008011606 */
[----:B------:R-:W-:-:S02]  /*1de0*/  USHF.R.U32.HI UR18, URZ, 0x1, UR8 ;  /* 0x00000001ff127899 */ /* 0x000fc40008011608 */
[----:B------:R-:W-:Y:S02]  /*1df0*/  USHF.R.U32.HI UR16, URZ, 0x1, UR4 ;  /* 0x00000001ff107899 */ /* 0x000fe40008011604 */
[----:B------:R-:W-:Y:S02]  /*1e00*/  UIADD3 UR19, UPT, UPT, UR12, 0x36c00, URZ ;  /* 0x00036c000c137890 */ /* 0x000fe4000fffe0ff */
[----:B------:R-:W-:Y:S02]  /*1e10*/  UIADD3 UR20, UPT, UPT, UR12, 0x35400, URZ ;  /* 0x000354000c147890 */ /* 0x000fe4000fffe0ff */
[----:B------:R-:W-:Y:S02]  /*1e20*/  UIADD3 UR24, UPT, UPT, UR12, 0x1d400, URZ ;  /* 0x0001d4000c187890 */ /* 0x000fe4000fffe0ff */
[----:B------:R-:W-:Y:S02]  /*1e30*/  ULOP3.LUT UR28, UR21, 0x3, URZ, 0xfc, !UPT ;  /* 0x00000003151c7892 */ /* 0x000fe4000f8efcff */
[----:B------:R-:W-:-:S02]  /*1e40*/  USEL UR38, URZ, 0x4000, UP6 ;  /* 0x00004000ff267887 */ /* 0x000fc4000b000000 */
[----:B------:R-:W-:Y:S02]  /*1e50*/  ULOP3.LUT UR26, UR21, 0xffff, URZ, 0xc0, !UPT ;  /* 0x0000ffff151a7892 */ /* 0x000fe4000f8ec0ff */
[----:B------:R-:W-:Y:S02]  /*1e60*/  USEL UR31, UR31, 0x8a00480, !UP5 ;  /* 0x08a004801f1f7887 */ /* 0x000fe4000e800000 */
[----:B------:R-:W-:Y:S02]  /*1e70*/  USHF.R.U32.HI UR21, URZ, 0x4, UR13 ;  /* 0x00000004ff157899 */ /* 0x000fe4000801160d */
[----:B------:R-:W-:Y:S02]  /*1e80*/  USHF.R.U32.HI UR29, URZ, 0x1a, UR11 ;  /* 0x0000001aff1d7899 */ /* 0x000fe4000801160b */
[----:B------:R-:W-:Y:S02]  /*1e90*/  USHF.R.U32.HI UR25, URZ, 0x1a, UR7 ;  /* 0x0000001aff197899 */ /* 0x000fe40008011607 */
[----:B------:R-:W-:-:S02]  /*1ea0*/  USHF.R.U32.HI UR17, URZ, 0x1a, UR9 ;  /* 0x0000001aff117899 */ /* 0x000fc40008011609 */
[----:B------:R-:W-:Y:S02]  /*1eb0*/  USHF.R.U32.HI UR13, URZ, 0x1a, UR5 ;  /* 0x0000001aff0d7899 */ /* 0x000fe40008011605 */
[----:B------:R-:W-:Y:S02]  /*1ec0*/  ULOP3.LUT UR30, UR30, 0x60000000, URZ, 0xc0, !UPT ;  /* 0x600000001e1e7892 */ /* 0x000fe4000f8ec0ff */
[----:B------:R-:W-:Y:S02]  /*1ed0*/  ULOP3.LUT UR27, UR27, 0x60000000, URZ, 0xc0, !UPT ;  /* 0x600000001b1b7892 */ /* 0x000fe4000f8ec0ff */
[----:B------:R-:W-:Y:S02]  /*1ee0*/  ULOP3.LUT UR18, UR18, 0x60000000, URZ, 0xc0, !UPT ;  /* 0x6000000012127892 */ /* 0x000fe4000f8ec0ff */
[----:B------:R-:W-:Y:S02]  /*1ef0*/  ULOP3.LUT UR16, UR16, 0x60000000, URZ, 0xc0, !UPT ;  /* 0x6000000010107892 */ /* 0x000fe4000f8ec0ff */
[----:B------:R-:W-:-:S02]  /*1f00*/  USHF.R.U32.HI UR19, URZ, 0x4, UR19 ;  /* 0x00000004ff137899 */ /* 0x000fc40008011613 */
[----:B------:R-:W-:Y:S02]  /*1f10*/  USHF.R.U32.HI UR20, URZ, 0x4, UR20 ;  /* 0x00000004ff147899 */ /* 0x000fe40008011614 */
[----:B------:R-:W-:Y:S02]  /*1f20*/  USHF.R.U32.HI UR24, URZ, 0x4, UR24 ;  /* 0x00000004ff187899 */ /* 0x000fe40008011618 */
[----:B------:R-:W-:Y:S02]  /*1f30*/  UIADD3 UR38, UPT, UPT, UR38, UR31, URZ ;  /* 0x0000001f26267290 */ /* 0x000fe4000fffe0ff */
[----:B------:R-:W-:Y:S02]  /*1f40*/  ULOP3.LUT UR29, UR30, 0x30, UR29, 0xf8, !UPT ;  /* 0x000000301e1d7892 */ /* 0x000fe4000f8ef81d */
[----:B------:R-:W-:Y:S02]  /*1f50*/  ULOP3.LUT UR25, UR27, 0x30, UR25, 0xf8, !UPT ;  /* 0x000000301b197892 */ /* 0x000fe4000f8ef819 */
[----:B------:R-:W-:-:S02]  /*1f60*/  ULOP3.LUT UR17, UR18, 0x30, UR17, 0xf8, !UPT ;  /* 0x0000003012117892 */ /* 0x000fc4000f8ef811 */
[----:B------:R-:W-:Y:S02]  /*1f70*/  ULOP3.LUT UR13, UR16, 0x30, UR13, 0xf8, !UPT ;  /* 0x00000030100d7892 */ /* 0x000fe4000f8ef80d */
[----:B------:R-:W-:Y:S02]  /*1f80*/  ULOP3.LUT UR19, UR19, 0x3fc0, URZ, 0xc0, !UPT ;  /* 0x00003fc013137892 */ /* 0x000fe4000f8ec0ff */
[----:B------:R-:W-:Y:S02]  /*1f90*/  ULOP3.LUT UR20, UR20, 0x3fc0, URZ, 0xc0, !UPT ;  /* 0x00003fc014147892 */ /* 0x000fe4000f8ec0ff */
[----:B------:R-:W-:Y:S02]  /*1fa0*/  ULOP3.LUT UR21, UR21, 0x3fc0, URZ, 0xc0, !UPT ;  /* 0x00003fc015157892 */ /* 0x000fe4000f8ec0ff */
[----:B------:R-:W-:Y:S02]  /*1fb0*/  ULOP3.LUT UR24, UR24, 0x3fc0, URZ, 0xc0, !UPT ;  /* 0x00003fc018187892 */ /* 0x000fe4000f8ec0ff */
[----:B------:R-:W-:-:S02]  /*1fc0*/  ULOP3.LUT UR51, UR29, UR38, URZ, 0xfc, !UPT ;  /* 0x000000261d337292 */ /* 0x000fc4000f8efcff */
[----:B------:R-:W-:Y:S02]  /*1fd0*/  ULOP3.LUT UR45, UR25, UR38, URZ, 0xfc, !UPT ;  /* 0x00000026192d7292 */ /* 0x000fe4000f8efcff */
[----:B------:R-:W-:Y:S02]  /*1fe0*/  ULOP3.LUT UR41, UR17, UR38, URZ, 0xfc, !UPT ;  /* 0x0000002611297292 */ /* 0x000fe4000f8efcff */
[----:B------:R-:W-:Y:S02]  /*1ff0*/  ULOP3.LUT UR39, UR13, UR38, URZ, 0xfc, !UPT ;  /* 0x000000260d277292 */ /* 0x000fe4000f8efcff */
[----:B------:R-:W-:Y:S02]  /*2000*/  ULOP3.LUT UR28, UR28, 0xffff, URZ, 0xc0, !UPT ;  /* 0x0000ffff1c1c7892 */ /* 0x000fe4000f8ec0ff */
[----:B------:R-:W-:Y:S02]  /*2010*/  ULOP3.LUT UR19, UR19, 0x10000, URZ, 0xfc, !UPT ;  /* 0x0001000013137892 */ /* 0x000fe4000f8efcff */
[----:B------:R-:W-:-:S02]  /*2020*/  ULOP3.LUT UR20, UR20, 0x10000, URZ, 0xfc, !UPT ;  /* 0x0001000014147892 */ /* 0x000fc4000f8efcff */
[----:B------:R-:W-:Y:S02]  /*2030*/  ULOP3.LUT UR21, UR21, 0x10000, URZ, 0xfc, !UPT ;  /* 0x0001000015157892 */ /* 0x000fe4000f8efcff */
[----:B------:R-:W-:Y:S01]  /*2040*/  ULOP3.LUT UR24, UR24, 0x10000, URZ, 0xfc, !UPT ;  /* 0x0001000018187892 */ /* 0x000fe2000f8efcff */
[----:B------:R-:W-:Y:S01]  /*2050*/  UMOV UR35, URZ ;  /* 0x000000ff00237c82 */ /* 0x000fe20008000000 */
[----:B------:R-:W-:Y:S01]  /*2060*/  UMOV UR34, URZ ;  /* 0x000000ff00227c82 */ /* 0x000fe20008000000 */
[----:B------:R-:W-:Y:S01]  /*2070*/  UMOV UR33, URZ ;  /* 0x000000ff00217c82 */ /* 0x000fe20008000000 */
[----:B------:R-:W-:Y:S01]  /*2080*/  UMOV UR50, URZ ;  /* 0x000000ff00327c82 */ /* 0x000fe20008000000 */
[----:B------:R-:W-:Y:S01]  /*2090*/  UMOV UR44, URZ ;  /* 0x000000ff002c7c82 */ /* 0x000fe20008000000 */
[----:B------:R-:W-:Y:S01]  /*20a0*/  UMOV UR40, URZ ;  /* 0x000000ff00287c82 */ /* 0x000fe20008000000 */
[----:B------:R-:W-:-:S05]  /*20b0*/  UMOV UR38, URZ ;  /* 0x000000ff00267c82 */ /* 0x000fca0008000000 */
.L_x_43:
[----:B------:R-:W-:Y:S01]  /*20c0*/  USHF.L.U32 UR13, UR34, 0x1f, URZ ;  /* 0x0000001f220d7899 */ /* 0x000fe200080006ff */
[----:B--2---:R-:W-:Y:S01]  /*20d0*/  SHF.L.U32 R3, R7, 0x1f, RZ ;  /* 0x0000001f07037819 */ /* 0x004fe200000006ff */
[----:B------:R-:W-:Y:S02]  /*20e0*/  ULEA UR16, UR33, UR12, 0x3 ;  /* 0x0000000c21107291 */ /* 0x000fe4000f8e18ff */
[----:B------:R-:W-:Y:S02]  /*20f0*/  ULEA UR18, UR35, UR12, 0x3 ;  /* 0x0000000c23127291 */ /* 0x000fe4000f8e18ff */
[----:B------:R-:W-:Y:S01]  /*2100*/  MOV R2, UR13 ;  /* 0x0000000d00027c02 */ /* 0x000fe20008000f00 */
[----:B------:R-:W-:Y:S02]  /*2110*/  ULEA UR17, UR35, UR36, 0x7 ;  /* 0x0000002423117291 */ /* 0x000fe4000f8e38ff */
[----:B------:R-:W-:Y:S02]  /*2120*/  UPLOP3.LUT UP2, UPT, UPT, UPT, UPT, 0x40, 0x4 ;  /* 0x000000000004789c */ /* 0x000fe40003f4e870 */
[----:B------:R2:W3:Y:S02]  /*2130*/  SYNCS.PHASECHK.TRANS64.TRYWAIT P1, [UR16], R2 ;  /* 0x00000002ff0075a7 */ /* 0x0004e40008021110 */
[----:B------:R-:W4:Y:S02]  /*2140*/  SYNCS.PHASECHK.TRANS64.TRYWAIT P0, [UR18+0x70], R3 ;  /* 0x00007003ff0075a7 */ /* 0x000f240008001112 */
[----:B--234-:R-:W-:Y:S05]  /*2150*/  @P0 BRA `(.L_x_37) ;  /* 0x0000000000080947 */ /* 0x01cfea0003800000 */
[----:B------:R-:W2:Y:S02]  /*2160*/  SYNCS.PHASECHK.TRANS64.TRYWAIT P0, [UR18+0x70], R3 ;  /* 0x00007003ff0075a7 */ /* 0x000ea40008001112 */
[----:B--2---:R-:W-:Y:S05]  /*2170*/  @!P0 BRA `(.L_x_38) ;  /* 0x0000002c00008947 */ /* 0x004fea0003800000 */
.L_x_37:
[----:B------:R-:W-:-:S05]  /*2180*/  UMOV UR31, URZ ;  /* 0x000000ff001f7c82 */ /* 0x000fca0008000000 */
.L_x_41:
[----:B------:R-:W-:Y:S02]  /*2190*/  USHF.L.U32 UR32, UR33, 0xa, URZ ;  /* 0x0000000a21207899 */ /* 0x000fe400080006ff */
[----:B------:R-:W-:Y:S02]  /*21a0*/  UIADD3 UR25, UPT, UPT, UR33, 0x1, URZ ;  /* 0x0000000121197890 */ /* 0x000fe4000fffe0ff */
[----:B------:R-:W-:Y:S02]  /*21b0*/  UISETP.GT.U32.AND UP0, UPT, UR31, 0xe, UPT ;  /* 0x0000000e1f00788c */ /* 0x000fe4000bf04070 */
[----:B------:R-:W-:Y:S02]  /*21c0*/  UIADD3 UR16, UPT, UPT, UR32, 0x6, URZ ;  /* 0x0000000620107890 */ /* 0x000fe4000fffe0ff */
[----:B---3--:R-:W-:Y:S02]  /*21d0*/  ULEA UR62, UR33, UR20, 0x6 ;  /* 0x00000014213e7291 */ /* 0x008fe4000f8e30ff */
[----:B------:R-:W-:Y:S01]  /*21e0*/  ULEA UR58, UR33, UR19, 0x6 ;  /* 0x00000013213a7291 */ /* 0x000fe2000f8e30ff */
[----:B------:R-:W-:Y:S01]  /*21f0*/  PLOP3.LUT P0, PT, PT, PT, UP0, 0x80, 0x8 ;  /* 0x000000000008781c */ /* 0x000fe20003f0f008 */
[----:B------:R-:W-:Y:S02]  /*2200*/  ULEA UR13, UR33, UR12, 0x3 ;  /* 0x0000000c210d7291 */ /* 0x000fe4000f8e18ff */
[----:B------:R-:W-:Y:S02]  /*2210*/  UISETP.NE.AND UP1, UPT, UR25, 0x6, UPT ;  /* 0x000000061900788c */ /* 0x000fe4000bf25270 */
[----:B------:R-:W-:Y:S02]  /*2220*/  UIADD3 UR54, UPT, UPT, UR32, UR24, URZ ;  /* 0x0000001820367290 */ /* 0x000fe4000fffe0ff */
[----:B------:R-:W-:Y:S02]  /*2230*/  UIADD3 UR52, UPT, UPT, UR32, UR21, URZ ;  /* 0x0000001520347290 */ /* 0x000fe4000fffe0ff */
[----:B------:R-:W-:Y:S02]  /*2240*/  UIADD3 UR48, UPT, UPT, UR24, 0x2, UR32 ;  /* 0x0000000218307890 */ /* 0x000fe4000fffe020 */
[----:B------:R-:W-:Y:S02]  /*2250*/  UIADD3 UR46, UPT, UPT, UR21, 0x2, UR32 ;  /* 0x00000002152e7890 */ /* 0x000fe4000fffe020 */
[----:B------:R-:W-:Y:S02]  /*2260*/  UIADD3 UR42, UPT, UPT, UR24, 0x4, UR32 ;  /* 0x00000004182a7890 */ /* 0x000fe4000fffe020 */
[----:B------:R-:W-:Y:S02]  /*2270*/  UIADD3 UR30, UPT, UPT, UR16, UR24, URZ ;  /* 0x00000018101e7290 */ /* 0x000fe4000fffe0ff */
[----:B------:R-:W-:Y:S02]  /*2280*/  UIADD3 UR60, UPT, UPT, UR62, 0x20, URZ ;  /* 0x000000203e3c7890 */ /* 0x000fe4000fffe0ff */
[----:B------:R-:W-:Y:S02]  /*2290*/  UIADD3 UR56, UPT, UPT, UR58, 0x20, URZ ;  /* 0x000000203a387890 */ /* 0x000fe4000fffe0ff */
[----:B------:R-:W-:Y:S02]  /*22a0*/  UIADD3 UR32, UPT, UPT, UR21, 0x4, UR32 ;  /* 0x0000000415207890 */ /* 0x000fe4000fffe020 */
[----:B------:R-:W-:Y:S02]  /*22b0*/  UIADD3 UR29, UPT, UPT, UR13, 0x30, URZ ;  /* 0x000000300d1d7890 */ /* 0x000fe4000fffe0ff */
[----:B------:R-:W-:Y:S02]  /*22c0*/  USEL UR27, URZ, 0x1, UP1 ;  /* 0x00000001ff1b7887 */ /* 0x000fe40008800000 */
[----:B------:R-:W-:Y:S02]  /*22d0*/  UIADD3 UR16, UPT, UPT, UR16, UR21, URZ ;  /* 0x0000001510107290 */ /* 0x000fe4000fffe0ff */
[----:B------:R-:W-:Y:S01]  /*22e0*/  USEL UR33, UR25, URZ, UP1 ;  /* 0x000000ff19217287 */ /* 0x000fe20008800000 */
[----:B------:R-:W-:Y:S01]  /*22f0*/  UMOV UR63, 0x4008 ;  /* 0x00004008003f7882 */ /* 0x000fe20000000000 */
        /* <DEDUP_REMOVED lines=8> */
[----:B----4-:R-:W-:Y:S05]  /*2380*/  @P1 BRA `(.L_x_39) ;  /* 0x0000000000101947 */ /* 0x010fea0003800000 */
[----:B------:R-:W-:Y:S06]  /*2390*/  USHF.L.U32 UR25, UR34, 0x1f, URZ ;  /* 0x0000001f22197899 */ /* 0x000fec00080006ff */
[----:B--2---:R-:W-:Y:S04]  /*23a0*/  MOV R2, UR25 ;  /* 0x0000001900027c02 */ /* 0x004fe80008000f00 */
[----:B------:R-:W2:Y:S02]  /*23b0*/  SYNCS.PHASECHK.TRANS64.TRYWAIT P1, [UR13], R2 ;  /* 0x00000002ff0075a7 */ /* 0x000ea4000802110d */
[----:B--2---:R-:W-:Y:S05]  /*23c0*/  @!P1 BRA `(.L_x_40) ;  /* 0x00000028008c9947 */ /* 0x004fea0003800000 */
.L_x_39:
[----:B------:R-:W-:Y:S01]  /*23d0*/  ULOP3.LUT UR34, UR34, UR27, URZ, 0x3c, !UPT ;  /* 0x0000001b22227292 */ /* 0x000fe2000f8e3cff */
[----:B------:R-:W-:Y:S01]  /*23e0*/  PLOP3.LUT P1, PT, PT, PT, PT, 0x80, 0x8 ;  /* 0x000000000008781c */ /* 0x000fe20003f2f070 */
[----:B------:R-:W-:Y:S01]  /*23f0*/  UIADD3 UR31, UPT, UPT, UR31, 0x1, URZ ;  /* 0x000000011f1f7890 */ /* 0x000fe2000fffe0ff */
[----:B------:R3:W-:Y:S01]  /*2400*/  UTCCP.T.S.4x32dp128bit tmem[UR36+0x100], gdesc[UR62] ;  /* 0x0001003e240079e7 */ /* 0x0007e20009100000 */
[----:B------:R-:W-:Y:S01]  /*2410*/  UMOV UR68, UR16 ;  /* 0x0000001000447c82 */ /* 0x000fe20008000000 */
[----:B------:R-:W-:Y:S01]  /*2420*/  @!UP0 USHF.L.U32 UR13, UR34, 0x1f, URZ ;  /* 0x0000001f220d8899 */ /* 0x000fe200080006ff */
[----:B------:R3:W-:Y:S01]  /*2430*/  UTCCP.T.S.4x32dp128bit tmem[UR36+0x104], gdesc[UR60] ;  /* 0x0001043c240079e7 */ /* 0x0007e20009100000 */
[----:B------:R-:W-:Y:S01]  /*2440*/  @!UP0 ULEA UR16, UR33, UR12, 0x3 ;  /* 0x0000000c21108291 */ /* 0x000fe2000f8e18ff */
[----:B------:R3:W-:Y:S01]  /*2450*/  UTCCP.T.S.4x32dp128bit tmem[UR36+0x110], gdesc[UR58] ;  /* 0x0001103a240079e7 */ /* 0x0007e20009100000 */
[----:B------:R3:W-:Y:S01]  /*2460*/  UTCCP.T.S.4x32dp128bit tmem[UR36+0x114], gdesc[UR56] ;  /* 0x00011438240079e7 */ /* 0x0007e20009100000 */
[----:B------:R3:W-:Y:S01]  /*2470*/  UTCOMMA gdesc[UR52], gdesc[UR54], tmem[UR17], tmem[UR50], idesc[UR51], tmem[UR10], UP2 ;  /* 0xc00a3236340075ea */ /* 0x0007e20009000011 */
[----:B------:R-:W-:Y:S01]  /*2480*/  UMOV UR64, UR32 ;  /* 0x0000002000407c82 */ /* 0x000fe20008000000 */
[----:B------:R-:W-:Y:S01]  /*2490*/  UMOV UR65, 0x40004040 ;  /* 0x4000404000417882 */ /* 0x000fe20000000000 */
[----:B--2---:R-:W-:Y:S01]  /*24a0*/  MOV R2, UR13 ;  /* 0x0000000d00027c02 */ /* 0x004fe20008000f00 */
[----:B------:R3:W-:Y:S01]  /*24b0*/  UTCOMMA gdesc[UR46], gdesc[UR48], tmem[UR17], tmem[UR44], idesc[UR45], tmem[UR6], UPT ;  /* 0xc0062c302e0075ea */ /* 0x0007e2000b800011 */
[----:B------:R-:W-:Y:S01]  /*24c0*/  UMOV UR66, UR30 ;  /* 0x0000001e00427c82 */ /* 0x000fe20008000000 */
[----:B------:R-:W-:Y:S01]  /*24d0*/  UMOV UR67, 0x40004040 ;  /* 0x4000404000437882 */ /* 0x000fe20000000000 */
[----:B------:R-:W-:Y:S01]  /*24e0*/  UMOV UR69, 0x40004040 ;  /* 0x4000404000457882 */ /* 0x000fe20000000000 */
[----:B------:R3:W-:Y:S01]  /*24f0*/  UTCOMMA gdesc[UR64], gdesc[UR42], tmem[UR17], tmem[UR40], idesc[UR41], tmem[UR8], UPT ;  /* 0xc008282a400075ea */ /* 0x0007e2000b800011 */
[----:B------:R3:W-:Y:S01]  /*2500*/  UTCOMMA gdesc[UR68], gdesc[UR66], tmem[UR17], tmem[UR38], idesc[UR39], tmem[UR4], UPT ;  /* 0xc0042642440075ea */ /* 0x0007e2000b800011 */
[----:B------:R3:W-:Y:S01]  /*2510*/  UTCBAR.MULTICAST [UR29], URZ, UR28 ;  /* 0x000000ff1d0073e9 */ /* 0x0007e2000800081c */
[----:B------:R3:W4:Y:S01]  /*2520*/  @!P0 SYNCS.PHASECHK.TRANS64.TRYWAIT P1, [UR16], R2 ;  /* 0x00000002ff0085a7 */ /* 0x0007220008021110 */
[----:B------:R-:W-:Y:S02]  /*2530*/  UISETP.NE.AND UP0, UPT, UR31, 0x10, UPT ;  /* 0x000000101f00788c */ /* 0x000fe4000bf05270 */
[----:B------:R-:W-:Y:S07]  /*2540*/  UPLOP3.LUT UP2, UPT, UPT, UPT, UPT, 0x80, 0x8 ;  /* 0x000000000008789c */ /* 0x000fee0003f4f070 */
[----:B------:R-:W-:Y:S05]  /*2550*/  BRA.U UP0, `(.L_x_41) ;  /* 0xfffffffd000c7547 */ /* 0x000fea000b83ffff */
[----:B------:R-:W-:Y:S01]  /*2560*/  UIADD3 UR35, UPT, UPT, UR35, 0x1, URZ ;  /* 0x0000000123237890 */ /* 0x000fe2000fffe0ff */
[----:B------:R-:W-:Y:S01]  /*2570*/  LEA R3, R6, UR12, 0x3 ;  /* 0x0000000c06037c11 */ /* 0x000fe2000f8e18ff */
[----:B------:R-:W-:Y:S01]  /*2580*/  UIADD3 UR18, UPT, UPT, UR18, 0x60, URZ ;  /* 0x0000006012127890 */ /* 0x000fe2000fffe0ff */
[----:B---3--:R-:W-:Y:S01]  /*2590*/  IMAD.U32 R2, R5, -0x80000000, RZ ;  /* 0x8000000005027824 */ /* 0x008fe200078e00ff */
[----:B------:R-:W-:-:S04]  /*25a0*/  UISETP.NE.AND UP0, UPT, UR35, 0x2, UPT ;  /* 0x000000022300788c */ /* 0x000fc8000bf05270 */
[----:B------:R-:W-:Y:S02]  /*25b0*/  USEL UR13, URZ, 0x1, UP0 ;  /* 0x00000001ff0d7887 */ /* 0x000fe40008000000 */
[----:B------:R-:W-:Y:S01]  /*25c0*/  USEL UR35, UR35, URZ, UP0 ;  /* 0x000000ff23237287 */ /* 0x000fe20008000000 */
[----:B------:R2:W-:Y:S03]  /*25d0*/  UTCBAR.MULTICAST [UR18], URZ, UR26 ;  /* 0x000000ff120073e9 */ /* 0x0005e6000800081a */
[----:B------:R-:W-:Y:S01]  /*25e0*/  ULEA UR16, UR35, UR12, 0x3 ;  /* 0x0000000c23107291 */ /* 0x000fe2000f8e18ff */
[----:B------:R-:W-:-:S05]  /*25f0*/  LOP3.LUT R7, R7, UR13, RZ, 0x3c, !PT ;  /* 0x0000000d07077c12 */ /* 0x000fca000f8e3cff */
[----:B------:R-:W-:-:S04]  /*2600*/  IMAD.U32 R4, R7, -0x80000000, RZ ;  /* 0x8000000007047824 */ /* 0x000fc800078e00ff */
[----:B------:R2:W-:Y:S01]  /*2610*/  SYNCS.PHASECHK.TRANS64.TRYWAIT PT, [UR16+0x70], R4 ;  /* 0x00007004ff0075a7 */ /* 0x0005e200080e1110 */
[----:B------:R-:W3:Y:S02]  /*2620*/  SYNCS.PHASECHK.TRANS64.TRYWAIT P0, [R3+URZ+0x80], R2 ;  /* 0x00008002030075a7 */ /* 0x000ee400080011ff */
[----:B--23--:R-:W-:Y:S05]  /*2630*/  @!P0 BRA `(.L_x_42) ;  /* 0x0000002800108947 */ /* 0x00cfea0003800000 */
.L_x_86:
[C---:B------:R-:W-:Y:S01]  /*2640*/  LEA R2, R6.reuse, UR12, 0x4 ;  /* 0x0000000c06027c11 */ /* 0x040fe2000f8e20ff */
[----:B------:R-:W-:-:S05]  /*2650*/  VIADD R6, R6, 0x1 ;  /* 0x0000000106067836 */ /* 0x000fca0000000000 */
[----:B------:R-:W3:Y:S01]  /*2660*/  LDS R2, [R2+0x3841c] ;  /* 0x03841c0002027984 */ /* 0x000ee20000000800 */
[C---:B----4-:R-:W-:Y:S01]  /*2670*/  ISETP.NE.AND P1, PT, R6.reuse, 0x2, PT ;  /* 0x000000020600780c */ /* 0x050fe20003f25270 */
[----:B------:R4:W-:Y:S06]  /*2680*/  MEMBAR.ALL.CTA ;  /* 0x0000000000007992 */ /* 0x0009ec0000008000 */
[----:B----4-:R-:W4:Y:S01]  /*2690*/  FENCE.VIEW.ASYNC.S ;  /* 0x00000000000073c6 */ /* 0x010f220000000000 */
[----:B------:R-:W-:Y:S02]  /*26a0*/  SEL R4, RZ, 0x1, P1 ;  /* 0x00000001ff047807 */ /* 0x000fe40000800000 */
[----:B------:R-:W-:-:S02]  /*26b0*/  SEL R6, R6, RZ, P1 ;  /* 0x000000ff06067207 */ /* 0x000fc40000800000 */
[----:B------:R-:W-:Y:S01]  /*26c0*/  LOP3.LUT R5, R5, R4, RZ, 0x3c, !PT ;  /* 0x0000000405057212 */ /* 0x000fe200078e3cff */
[----:B----4-:R4:W-:Y:S01]  /*26d0*/  SYNCS.ARRIVE.TRANS64.ART0 RZ, [R3+URZ+0x90], R0 ;  /* 0x0000900003ff79a7 */ /* 0x0109e200085000ff */
[----:B---3--:R-:W-:-:S13]  /*26e0*/  ISETP.NE.AND P0, PT, R2, 0x1, PT ;  /* 0x000000010200780c */ /* 0x008fda0003f05270 */
[----:B----4-:R-:W-:Y:S05]  /*26f0*/  @!P0 BRA `(.L_x_43) ;  /* 0xfffffff800708947 */ /* 0x010fea000383ffff */
[----:B------:R-:W-:-:S06]  /*2700*/  UIADD3 UR35, UPT, UPT, UR35, 0x1, URZ ;  /* 0x0000000123237890 */ /* 0x000fcc000fffe0ff */
[----:B------:R-:W-:Y:S02]  /*2710*/  MOV R2, UR35 ;  /* 0x0000002300027c02 */ /* 0x000fe40008000f00 */
.L_x_36:
[----:B------:R-:W-:-:S09]  /*2720*/  UISETP.NE.AND UP0, UPT, UR15, URZ, UPT ;  /* 0x000000ff0f00728c */ /* 0x000fd2000bf05270 */
[----:B------:R-:W-:Y:S05]  /*2730*/  BRA.U UP0, `(.L_x_34) ;  /* 0x0000000100207547 */ /* 0x000fea000b800000 */
[----:B------:R-:W-:-:S04]  /*2740*/  ISETP.NE.AND P0, PT, R2, 0x2, PT ;  /* 0x000000020200780c */ /* 0x000fc80003f05270 */
[----:B------:R-:W-:Y:S02]  /*2750*/  SEL R0, RZ, 0x1, P0 ;  /* 0x00000001ff007807 */ /* 0x000fe40000000000 */
[----:B------:R-:W-:Y:S02]  /*2760*/  SEL R2, R2, RZ, P0 ;  /* 0x000000ff02027207 */ /* 0x000fe40000000000 */
[----:B------:R-:W-:Y:S02]  /*2770*/  LOP3.LUT R0, R7, R0, RZ, 0x3c, !PT ;  /* 0x0000000007007212 */ /* 0x000fe400078e3cff */
[----:B------:R-:W-:-:S03]  /*2780*/  LEA R2, R2, UR12, 0x3 ;  /* 0x0000000c02027c11 */ /* 0x000fc6000f8e18ff */
[----:B------:R-:W-:-:S04]  /*2790*/  IMAD.U32 R4, R0, -0x80000000, RZ ;  /* 0x8000000000047824 */ /* 0x000fc800078e00ff */
[----:B------:R-:W3:Y:S02]  /*27a0*/  SYNCS.PHASECHK.TRANS64.TRYWAIT P0, [R2+URZ+0x70], R4 ;  /* 0x00007004020075a7 */ /* 0x000ee400080011ff */
[----:B---3--:R-:W-:Y:S05]  /*27b0*/  @!P0 BRA `(.L_x_44) ;  /* 0x0000002400cc8947 */ /* 0x008fea0003800000 */
.L_x_34:
[----:B------:R-:W-:-:S13]  /*27c0*/  ISETP.GT.AND P0, PT, R122, 0x3, PT ;  /* 0x000000037a00780c */ /* 0x000fda0003f04270 */
[----:B-1----:R-:W-:Y:S05]  /*27d0*/  @P0 EXIT ;  /* 0x000000000000094d */ /* 0x002fea0003800000 */
[----:B------:R-:W-:-:S13]  /*27e0*/  ISETP.NE.AND P0, PT, R122, RZ, PT ;  /* 0x000000ff7a00720c */ /* 0x000fda0003f05270 */
[----:B------:R-:W-:Y:S05]  /*27f0*/  @P0 BRA `(.L_x_45) ;  /* 0x0000000000b80947 */ /* 0x000fea0003800000 */
[----:B------:R-:W1:Y:S01]  /*2800*/  S2UR UR5, SR_CgaCtaId ;  /* 0x00000000000579c3 */ /* 0x000e620000008800 */
[----:B------:R-:W-:Y:S01]  /*2810*/  NOP ;  /* 0x0000000000007918 */ /* 0x000fe20000000000 */
[----:B------:R-:W-:Y:S02]  /*2820*/  UMOV UR4, 0x40 ;  /* 0x0000004000047882 */ /* 0x000fe40000000000 */
[----:B-1----:R-:W-:-:S09]  /*2830*/  ULEA UR4, UR5, UR4, 0x18 ;  /* 0x0000000405047291 */ /* 0x002fd2000f8ec0ff */
[----:B---3--:R-:W1:Y:S01]  /*2840*/  LDS.U8 R0, [UR4] ;  /* 0x00000004ff007984 */ /* 0x008e620008000000 */
[----:B------:R-:W-:Y:S02]  /*2850*/  UMOV UR4, 0x400 ;  /* 0x0000040000047882 */ /* 0x000fe40000000000 */
[----:B------:R-:W-:Y:S01]  /*2860*/  ULEA UR4, UR5, UR4, 0x18 ;  /* 0x0000000405047291 */ /* 0x000fe2000f8ec0ff */
[----:B-1----:R-:W-:-:S13]  /*2870*/  ISETP.NE.AND P0, PT, R0, RZ, PT ;  /* 0x000000ff0000720c */ /* 0x002fda0003f05270 */
[----:B------:R-:W-:Y:S05]  /*2880*/  @P0 BRA `(.L_x_46) ;  /* 0x00000000007c0947 */ /* 0x000fea0003800000 */
[----:B------:R-:W-:-:S13]  /*2890*/  ELECT P0, URZ, PT ;  /* 0x0000000000ff782f */ /* 0x000fda0003800000 */
[----:B------:R-:W-:Y:S05]  /*28a0*/  @!P0 BRA `(.L_x_47) ;  /* 0x0000000000848947 */ /* 0x000fea0003800000 */
[----:B------:R-:W-:-:S05]  /*28b0*/  UMOV UR6, 0x10 ;  /* 0x0000001000067882 */ /* 0x000fca0000000000 */
[----:B------:R-:W-:Y:S04]  /*28c0*/  DEPBAR.LE SB1, 0x36 ;  /* 0x00009d800000791a */ /* 0x000fe80000000000 */
[----:B------:R-:W1:Y:S02]  /*28d0*/  UTCATOMSWS.FIND_AND_SET.ALIGN UP0, UR6, UR6 ;  /* 0x00000006000675e3 */ /* 0x000e640008000800 */
[----:B-1----:R-:W-:Y:S01]  /*28e0*/  PLOP3.LUT P0, PT, PT, PT, UP0, 0x80, 0x8 ;  /* 0x000000000008781c */ /* 0x002fe20003f0f008 */
[----:B--2---:R-:W-:-:S03]  /*28f0*/  IMAD.U32 R3, RZ, RZ, UR6 ;  /* 0x00000006ff037e24 */ /* 0x004fc6000f8e00ff */
[----:B------:R-:W-:-:S04]  /*2900*/  SEL R0, RZ, 0xffffffff, !P0 ;  /* 0xffffffffff007807 */ /* 0x000fc80004000000 */
[----:B------:R-:W-:-:S13]  /*2910*/  ISETP.NE.AND P0, PT, R0, RZ, PT ;  /* 0x000000ff0000720c */ /* 0x000fda0003f05270 */
[----:B------:R-:W-:Y:S05]  /*2920*/  @P0 BRA `(.L_x_48) ;  /* 0x0000000000240947 */ /* 0x000fea0003800000 */
.L_x_49:
[----:B------:R-:W-:Y:S05]  /*2930*/  NANOSLEEP 0x64 ;  /* 0x000000640000795d */ /* 0x000fea0003800000 */
[----:B------:R-:W-:-:S05]  /*2940*/  UMOV UR6, 0x10 ;  /* 0x0000001000067882 */ /* 0x000fca0000000000 */
[----:B------:R-:W-:Y:S04]  /*2950*/  DEPBAR.LE SB1, 0x36 ;  /* 0x00009d800000791a */ /* 0x000fe80000000000 */
[----:B------:R-:W1:Y:S02]  /*2960*/  UTCATOMSWS.FIND_AND_SET.ALIGN UP0, UR6, UR6 ;  /* 0x00000006000675e3 */ /* 0x000e640008000800 */
[----:B-1----:R-:W-:Y:S01]  /*2970*/  PLOP3.LUT P0, PT, PT, PT, UP0, 0x80, 0x8 ;  /* 0x000000000008781c */ /* 0x002fe20003f0f008 */
[----:B------:R-:W-:-:S03]  /*2980*/  IMAD.U32 R3, RZ, RZ, UR6 ;  /* 0x00000006ff037e24 */ /* 0x000fc6000f8e00ff */
[----:B------:R-:W-:-:S04]  /*2990*/  SEL R0, RZ, 0xffffffff, !P0 ;  /* 0xffffffffff007807 */ /* 0x000fc80004000000 */
[----:B------:R-:W-:-:S13]  /*29a0*/  ISETP.NE.AND P0, PT, R0, RZ, PT ;  /* 0x000000ff0000720c */ /* 0x000fda0003f05270 */
[----:B------:R-:W-:Y:S05]  /*29b0*/  @!P0 BRA `(.L_x_49) ;  /* 0xfffffffc00dc8947 */ /* 0x000fea000383ffff */
.L_x_48:
[C---:B------:R-:W-:Y:S01]  /*29c0*/  R2UR UR7, R3.reuse ;  /* 0x00000000030772ca */ /* 0x040fe200000e0000 */
[----:B------:R-:W-:Y:S01]  /*29d0*/  IMAD.MOV.U32 R0, RZ, RZ, 0xffff ;  /* 0x0000ffffff007424 */ /* 0x000fe200078e00ff */
[----:B------:R-:W-:Y:S02]  /*29e0*/  UMOV UR6, 0x50 ;  /* 0x0000005000067882 */ /* 0x000fe40000000000 */
[----:B------:R-:W-:Y:S02]  /*29f0*/  ULEA UR6, UR5, UR6, 0x18 ;  /* 0x0000000605067291 */ /* 0x000fe4000f8ec0ff */
[----:B------:R-:W-:Y:S01]  /*2a00*/  SHF.L.U32 R0, R0, R3, RZ ;  /* 0x0000000300007219 */ /* 0x000fe200000006ff */
[----:B------:R-:W-:-:S06]  /*2a10*/  IMAD.SHL.U32 R3, R3, 0x20, RZ ;  /* 0x0000002003037824 */ /* 0x000fcc00078e00ff */
[----:B------:R-:W-:-:S04]  /*2a20*/  UIADD3 UR7, UPT, UPT, UR7, 0x10, URZ ;  /* 0x0000001007077890 */ /* 0x000fc8000fffe0ff */
[----:B------:R-:W-:-:S06]  /*2a30*/  USHF.L.U32 UR7, UR14, UR7, URZ ;  /* 0x000000070e077299 */ /* 0x000fcc00080006ff */
[----:B------:R-:W-:-:S05]  /*2a40*/  LOP3.LUT R0, R0, UR7, RZ, 0xfc, !PT ;  /* 0x0000000700007c12 */ /* 0x000fca000f8efcff */
[----:B------:R1:W-:Y:S04]  /*2a50*/  ATOMS.OR RZ, [UR6], R0 ;  /* 0x00000000ffff798c */ /* 0x0003e8000b000006 */
[----:B------:R1:W-:Y:S01]  /*2a60*/  STS [UR4+0xa8], R3 ;  /* 0x0000a803ff007988 */ /* 0x0003e20008000804 */
[----:B------:R-:W-:Y:S05]  /*2a70*/  BRA `(.L_x_47) ;  /* 0x0000000000107947 */ /* 0x000fea0003800000 */
.L_x_46:
[----:B------:R-:W-:Y:S02]  /*2a80*/  MOV R0, 0xffffffff ;  /* 0xffffffff00007802 */ /* 0x000fe40000000f00 */
[----:B------:R-:W-:-:S03]  /*2a90*/  MOV R2, 0x2ac0 ;  /* 0x00002ac000027802 */ /* 0x000fc60000000f00 */
[----:B------:R1:W-:Y:S04]  /*2aa0*/  STS [UR4+0xa8], R0 ;  /* 0x0000a800ff007988 */ /* 0x0003e80008000804 */
[----:B-12---:R-:W-:Y:S05]  /*2ab0*/  CALL.REL.NOINC `($__internal_1_$__cuda_sm10x_tcgen05_guardrail_trap_phase_invalid_during_alloc) ;  /* 0x0000002400787944 */ /* 0x006fea0003c00000 */
.L_x_47:
[----:B------:R-:W-:Y:S05]  /*2ac0*/  WARPSYNC.ALL ;  /* 0x0000000000007948 */ /* 0x000fea0003800000 */
[----:B------:R-:W-:Y:S01]  /*2ad0*/  NOP ;  /* 0x0000000000007918 */ /* 0x000fe20000000000 */
.L_x_45:
[----:B------:R-:W4:Y:S08]  /*2ae0*/  S2UR UR4, SR_CgaCtaId ;  /* 0x00000000000479c3 */ /* 0x000f300000008800 */
[----:B------:R-:W-:Y:S06]  /*2af0*/  BAR.SYNC.DEFER_BLOCKING 0x3, 0xa0 ;  /* 0x00c2800000007b1d */ /* 0x000fec0000010000 */
[----:B------:R-:W-:-:S02]  /*2b00*/  UMOV UR5, 0x400 ;  /* 0x0000040000057882 */ /* 0x000fc40000000000 */
[----:B----4-:R-:W-:-:S06]  /*2b10*/  ULEA UR4, UR4, UR5, 0x18 ;  /* 0x0000000504047291 */ /* 0x010fcc000f8ec0ff */
[----:B------:R-:W-:-:S05]  /*2b20*/  MOV R87, UR4 ;  /* 0x0000000400577c02 */ /* 0x000fca0008000f00 */
[----:B------:R4:W1:Y:S01]  /*2b30*/  LDS R121, [R87+0xa8] ;  /* 0x0000a80057797984 */ /* 0x0008620000000800 */
[----:B------:R-:W5:Y:S02]  /*2b40*/  SYNCS.PHASECHK.TRANS64.TRYWAIT P0, [R87+URZ+0x80], RZ ;  /* 0x000080ff570075a7 */ /* 0x000f6400080011ff */
[----:B-1--45:R-:W-:Y:S05]  /*2b50*/  @!P0 BRA `(.L_x_50) ;  /* 0x0000002000fc8947 */ /* 0x032fea0003800000 */
.L_x_88:
[----:B------:R-:W4:Y:S01]  /*2b60*/  LDS.128 R88, [R87+0x38410] ;  /* 0x0384100057587984 */ /* 0x000f220000000c00 */
[----:B---3--:R-:W-:Y:S01]  /*2b70*/  HFMA2 R0, -RZ, RZ, 0, 5.9604644775390625e-08 ;  /* 0x00000001ff007431 */ /* 0x008fe200000001ff */
[----:B------:R3:W-:Y:S06]  /*2b80*/  MEMBAR.ALL.CTA ;  /* 0x0000000000007992 */ /* 0x0007ec0000008000 */
[----:B---3--:R-:W3:Y:S02]  /*2b90*/  FENCE.VIEW.ASYNC.S ;  /* 0x00000000000073c6 */ /* 0x008ee40000000000 */
[----:B---3--:R3:W-:Y:S01]  /*2ba0*/  SYNCS.ARRIVE.TRANS64.ART0 RZ, [R87+URZ+0x90], R0 ;  /* 0x0000900057ff79a7 */ /* 0x0087e200085000ff */
[----:B----4-:R-:W-:-:S13]  /*2bb0*/  ISETP.NE.AND P0, PT, R91, 0x1, PT ;  /* 0x000000015b00780c */ /* 0x010fda0003f05270 */
[----:B---3--:R-:W-:Y:S05]  /*2bc0*/  @P0 BRA `(.L_x_51) ;  /* 0x0000001800c80947 */ /* 0x008fea0003800000 */
[C---:B------:R-:W-:Y:S01]  /*2bd0*/  IMAD.SHL.U32 R5, R104.reuse, 0x20, RZ ;  /* 0x0000002068057824 */ /* 0x040fe200078e00ff */
[----:B------:R-:W-:Y:S01]  /*2be0*/  SHF.R.U32.HI R2, RZ, 0x5, R104 ;  /* 0x00000005ff027819 */ /* 0x000fe20000011668 */
[----:B--2---:R-:W-:Y:S01]  /*2bf0*/  IMAD.SHL.U32 R3, R104, 0x80, RZ ;  /* 0x0000008068037824 */ /* 0x004fe200078e00ff */
[----:B------:R-:W2:Y:S01]  /*2c00*/  S2UR UR8, SR_CgaCtaId ;  /* 0x00000000000879c3 */ /* 0x000ea20000008800 */
[----:B------:R-:W3:Y:S01]  /*2c10*/  S2R R102, SR_LANEID ;  /* 0x0000000000667919 */ /* 0x000ee20000000000 */
[----:B------:R-:W-:Y:S01]  /*2c20*/  LOP3.LUT R5, R5, 0x3e0, RZ, 0xc0, !PT ;  /* 0x000003e005057812 */ /* 0x000fe200078ec0ff */
[----:B------:R-:W-:Y:S01]  /*2c30*/  IMAD R120, R122, 0x4, R87 ;  /* 0x000000047a787824 */ /* 0x000fe200078e0257 */
[----:B------:R-:W-:Y:S01]  /*2c40*/  LOP3.LUT R3, R3, 0xf80, RZ, 0xc0, !PT ;  /* 0x00000f8003037812 */ /* 0x000fe200078ec0ff */
[----:B------:R-:W-:Y:S01]  /*2c50*/  IMAD.MOV.U32 R108, RZ, RZ, 0x1 ;  /* 0x00000001ff6c7424 */ /* 0x000fe200078e00ff */
[----:B------:R-:W-:Y:S01]  /*2c60*/  CS2R R106, SRZ ;  /* 0x00000000006a7805 */ /* 0x000fe2000001ff00 */
[C---:B------:R-:W-:Y:S01]  /*2c70*/  IMAD R6, R2.reuse, 0x400, R5 ;  /* 0x0000040002067824 */ /* 0x040fe200078e0205 */
[----:B------:R-:W-:Y:S01]  /*2c80*/  UMOV UR9, 0x400 ;  /* 0x0000040000097882 */ /* 0x000fe20000000000 */
[----:B------:R-:W-:Y:S01]  /*2c90*/  IMAD R4, R2, 0x1000, R3 ;  /* 0x0000100002047824 */ /* 0x000fe200078e0203 */
[----:B------:R-:W4:Y:S01]  /*2ca0*/  LDCU.64 UR10, c[0x0][0x348] ;  /* 0x00006900ff0a77ac */ /* 0x000f220008000a00 */
[----:B------:R-:W-:-:S02]  /*2cb0*/  IMAD.IADD R5, R87, 0x1, R6 ;  /* 0x0000000157057824 */ /* 0x000fc400078e0206 */
[----:B------:R-:W-:Y:S02]  /*2cc0*/  IMAD.IADD R3, R87, 0x1, R4 ;  /* 0x0000000157037824 */ /* 0x000fe400078e0204 */
[C---:B------:R-:W-:Y:S02]  /*2cd0*/  VIADD R4, R5.reuse, 0x4410 ;  /* 0x0000441005047836 */ /* 0x040fe40000000000 */
[----:B------:R-:W-:Y:S02]  /*2ce0*/  VIADD R5, R5, 0x4400 ;  /* 0x0000440005057836 */ /* 0x000fe40000000000 */
[C---:B------:R-:W-:Y:S01]  /*2cf0*/  VIADD R6, R3.reuse, 0x430 ;  /* 0x0000043003067836 */ /* 0x040fe20000000000 */
[----:B------:R-:W-:Y:S01]  /*2d00*/  SHF.R.U32.HI R119, RZ, 0x3, R4 ;  /* 0x00000003ff777819 */ /* 0x000fe20000011604 */
[C---:B------:R-:W-:Y:S01]  /*2d10*/  VIADD R7, R3.reuse, 0x420 ;  /* 0x0000042003077836 */ /* 0x040fe20000000000 */
[----:B------:R-:W-:Y:S01]  /*2d20*/  SHF.R.U32.HI R118, RZ, 0x3, R5 ;  /* 0x00000003ff767819 */ /* 0x000fe20000011605 */
[----:B------:R-:W-:Y:S01]  /*2d30*/  IMAD.MOV.U32 R105, RZ, RZ, RZ ;  /* 0x000000ffff697224 */ /* 0x000fe200078e00ff */
[----:B------:R-:W-:Y:S01]  /*2d40*/  LOP3.LUT R119, R4, 0x10, R119, 0x78, !PT ;  /* 0x0000001004777812 */ /* 0x000fe200078e7877 */
[----:B------:R-:W-:Y:S01]  /*2d50*/  VIADD R4, R3, 0x410 ;  /* 0x0000041003047836 */ /* 0x000fe20000000000 */
[----:B------:R-:W-:Y:S01]  /*2d60*/  LOP3.LUT R118, R5, 0x10, R118, 0x78, !PT ;  /* 0x0000001005767812 */ /* 0x000fe200078e7876 */
[----:B------:R-:W-:Y:S01]  /*2d70*/  VIADD R5, R3, 0x400 ;  /* 0x0000040003057836 */ /* 0x000fe20000000000 */
[----:B------:R-:W-:Y:S01]  /*2d80*/  SHF.R.U32.HI R117, RZ, 0x3, R6 ;  /* 0x00000003ff757819 */ /* 0x000fe20000011606 */
[----:B------:R-:W-:Y:S01]  /*2d90*/  IMAD R109, R2, 0x200000, R121 ;  /* 0x00200000026d7824 */ /* 0x000fe200078e0279 */
[----:B------:R-:W-:Y:S01]  /*2da0*/  SHF.R.U32.HI R115, RZ, 0x3, R4 ;  /* 0x00000003ff737819 */ /* 0x000fe20000011604 */
[----:B--2---:R-:W-:Y:S01]  /*2db0*/  ULEA UR7, UR8, UR9, 0x18 ;  /* 0x0000000908077291 */ /* 0x004fe2000f8ec0ff */
[----:B------:R-:W-:-:S02]  /*2dc0*/  SHF.R.U32.HI R114, RZ, 0x3, R5 ;  /* 0x00000003ff727819 */ /* 0x000fc40000011605 */
[----:B------:R-:W-:Y:S01]  /*2dd0*/  LOP3.LUT R117, R6, 0x70, R117, 0x78, !PT ;  /* 0x0000007006757812 */ /* 0x000fe200078e7875 */
[C---:B------:R-:W-:Y:S01]  /*2de0*/  VIADD R6, R3.reuse, 0x470 ;  /* 0x0000047003067836 */ /* 0x040fe20000000000 */
[----:B------:R-:W-:Y:S01]  /*2df0*/  LOP3.LUT R115, R4, 0x70, R115, 0x78, !PT ;  /* 0x0000007004737812 */ /* 0x000fe200078e7873 */
[----:B------:R-:W-:Y:S01]  /*2e00*/  VIADD R4, R3, 0x450 ;  /* 0x0000045003047836 */ /* 0x000fe20000000000 */
[----:B------:R-:W-:Y:S01]  /*2e10*/  LOP3.LUT R114, R5, 0x70, R114, 0x78, !PT ;  /* 0x0000007005727812 */ /* 0x000fe200078e7872 */
[C---:B------:R-:W-:Y:S01]  /*2e20*/  VIADD R5, R3.reuse, 0x460 ;  /* 0x0000046003057836 */ /* 0x040fe20000000000 */
[----:B------:R-:W-:Y:S01]  /*2e30*/  SHF.R.U32.HI R116, RZ, 0x3, R7 ;  /* 0x00000003ff747819 */ /* 0x000fe20000011607 */
[----:B------:R-:W-:Y:S01]  /*2e40*/  VIADD R3, R3, 0x440 ;  /* 0x0000044003037836 */ /* 0x000fe20000000000 */
[----:B------:R-:W-:Y:S02]  /*2e50*/  SHF.R.U32.HI R113, RZ, 0x3, R6 ;  /* 0x00000003ff717819 */ /* 0x000fe40000011606 */
[----:B------:R-:W-:-:S02]  /*2e60*/  SHF.R.U32.HI R112, RZ, 0x3, R5 ;  /* 0x00000003ff707819 */ /* 0x000fc40000011605 */
[----:B------:R-:W-:Y:S02]  /*2e70*/  SHF.R.U32.HI R111, RZ, 0x3, R4 ;  /* 0x00000003ff6f7819 */ /* 0x000fe40000011604 */
[----:B------:R-:W-:Y:S02]  /*2e80*/  SHF.R.U32.HI R110, RZ, 0x3, R3 ;  /* 0x00000003ff6e7819 */ /* 0x000fe40000011603 */
[----:B------:R-:W-:Y:S02]  /*2e90*/  LOP3.LUT R116, R7, 0x70, R116, 0x78, !PT ;  /* 0x0000007007747812 */ /* 0x000fe400078e7874 */
[----:B------:R-:W-:Y:S02]  /*2ea0*/  LOP3.LUT R113, R6, 0x70, R113, 0x78, !PT ;  /* 0x0000007006717812 */ /* 0x000fe400078e7871 */
[----:B------:R-:W-:Y:S02]  /*2eb0*/  LOP3.LUT R112, R5, 0x70, R112, 0x78, !PT ;  /* 0x0000007005707812 */ /* 0x000fe400078e7870 */
[----:B------:R-:W-:-:S02]  /*2ec0*/  LOP3.LUT R111, R4, 0x70, R111, 0x78, !PT ;  /* 0x00000070046f7812 */ /* 0x000fc400078e786f */
[----:B---34-:R-:W-:-:S07]  /*2ed0*/  LOP3.LUT R110, R3, 0x70, R110, 0x78, !PT ;  /* 0x00000070036e7812 */ /* 0x018fce00078e786e */
.L_x_63:
[----:B------:R-:W2:Y:S01]  /*2ee0*/  LDC.64 R6, c[0x0][0x750] ;  /* 0x0001d400ff067b82 */ /* 0x000ea20000000a00 */
[----:B------:R-:W-:-:S04]  /*2ef0*/  IMAD.SHL.U32 R125, R88, 0x80, RZ ;  /* 0x00000080587d7824 */ /* 0x000fc800078e00ff */
[----:B-1----:R-:W-:-:S03]  /*2f00*/  IMAD.IADD R5, R125, 0x1, R104 ;  /* 0x000000017d057824 */ /* 0x002fc600078e0268 */
[----:B------:R-:W3:Y:S01]  /*2f10*/  LDC.64 R2, c[0x0][0x758] ;  /* 0x0001d600ff027b82 */ /* 0x000ee20000000a00 */
[----:B------:R-:W-:Y:S01]  /*2f20*/  LEA R124, R106, R87, 0x3 ;  /* 0x000000576a7c7211 */ /* 0x000fe200078e18ff */
[----:B--2---:R-:W-:-:S05]  /*2f30*/  IMAD.WIDE R6, R90, 0x4, R6 ;  /* 0x000000045a067825 */ /* 0x004fca00078e0206 */
[----:B------:R2:W5:Y:S01]  /*2f40*/  LDG.E R123, desc[UR22][R6.64] ;  /* 0x00000016067b7981 */ /* 0x000562000c1e1900 */
[----:B---3--:R-:W-:Y:S01]  /*2f50*/  IMAD.WIDE R4, R5, 0x4, R2 ;  /* 0x0000000405047825 */ /* 0x008fe200078e0202 */
[----:B------:R-:W-:-:S04]  /*2f60*/  SHF.L.U32 R3, R105, 0x1f, RZ ;  /* 0x0000001f69037819 */ /* 0x000fc800000006ff */
[----:B------:R2:W5:Y:S01]  /*2f70*/  LDG.E R88, desc[UR22][R4.64] ;  /* 0x0000001604587981 */ /* 0x000562000c1e1900 */
[----:B------:R-:W3:Y:S01]  /*2f80*/  SYNCS.PHASECHK.TRANS64.TRYWAIT P1, [R124+URZ+0x60], R3 ;  /* 0x000060037c0075a7 */ /* 0x000ee200080211ff */
[----:B------:R-:W-:Y:S02]  /*2f90*/  PLOP3.LUT P0, PT, PT, PT, PT, 0x80, 0x8 ;  /* 0x000000000008781c */ /* 0x000fe40003f0f070 */
[----:B------:R-:W-:Y:S01]  /*2fa0*/  ISETP.NE.AND P2, PT, R122, RZ, PT ;  /* 0x000000ff7a00720c */ /* 0x000fe20003f45270 */
[----:B--23--:R-:W-:-:S12]  /*2fb0*/  @!P1 BRA `(.L_x_52) ;  /* 0x0000001c00f89947 */ /* 0x00cfd80003800000 */
.L_x_90:
[----:B------:R-:W-:Y:S02]  /*2fc0*/  HFMA2 R128, -RZ, RZ, 0, 0 ;  /* 0x00000000ff807431 */ /* 0x000fe400000001ff */
[--C-:B------:R-:W-:Y:S01]  /*2fd0*/  IMAD.MOV.U32 R103, RZ, RZ, R90.reuse ;  /* 0x000000ffff677224 */ /* 0x100fe200078e005a */
[----:B------:R-:W-:Y:S01]  /*2fe0*/  SHF.R.S32.HI R86, RZ, 0x1f, R90 ;  /* 0x0000001fff567819 */ /* 0x000fe2000001145a */
[----:B------:R-:W-:Y:S01]  /*2ff0*/  IMAD R126, R106, 0x80, R109 ;  /* 0x000000806a7e7824 */ /* 0x000fe200078e026d */
[----:B------:R-:W-:-:S07]  /*3000*/  MOV R127, RZ ;  /* 0x000000ff007f7202 */ /* 0x000fce0000000f00 */
.L_x_58:
[----:B------:R-:W-:Y:S01]  /*3010*/  IMAD.SHL.U32 R90, R128, 0x20, RZ ;  /* 0x00000020805a7824 */ /* 0x000fe200078e00ff */
[----:B------:R-:W-:Y:S05]  /*3020*/  WARPSYNC.ALL ;  /* 0x0000000000007948 */ /* 0x000fea0003800000 */
[----:B------:R-:W-:Y:S01]  /*3030*/  NOP ;  /* 0x0000000000007918 */ /* 0x000fe20000000000 */
[----:B------:R-:W-:Y:S01]  /*3040*/  IMAD.IADD R2, R126, 0x1, R90 ;  /* 0x000000017e027824 */ /* 0x000fe200078e025a */
[----:B------:R-:W-:Y:S01]  /*3050*/  BSSY.RECONVERGENT B0, `(.L_x_53) ;  /* 0x0000063000007945 */ /* 0x000fe20003800200 */
[----:B------:R-:W-:-:S03]  /*3060*/  PLOP3.LUT P3, PT, P0, PT, PT, 0x80, 0x8 ;  /* 0x000000000008781c */ /* 0x000fc6000076f070 */
[----:B------:R-:W-:-:S13]  /*3070*/  R2UR UR4, R2 ;  /* 0x00000000020472ca */ /* 0x000fda00000e0000 */
[----:B------:R-:W3:Y:S01]  /*3080*/  LDTM.x32 R36, tmem[UR4+0x20] ;  /* 0x00002004002479ee */ /* 0x000ee200082c0000 */
[----:B------:R-:W-:-:S13]  /*3090*/  R2UR UR4, R2 ;  /* 0x00000000020472ca */ /* 0x000fda00000e0000 */
[----:B-1----:R-:W4:Y:S01]  /*30a0*/  LDTM.x32 R4, tmem[UR4] ;  /* 0x00000004000479ee */ /* 0x002f2200082c0000 */
[-C--:B--23-5:R-:W-:Y:S02]  /*30b0*/  FMUL2 R2, R36.F32x2.HI_LO, R123.reuse.F32 ;  /* 0x0000007b2402724a */ /* 0x0acfe40001000000 */
[-C--:B------:R-:W-:Y:S02]  /*30c0*/  FMUL2 R36, R40.F32x2.HI_LO, R123.reuse.F32 ;  /* 0x0000007b2824724a */ /* 0x080fe40001000000 */
[-C--:B------:R-:W-:Y:S02]  /*30d0*/  FMUL2 R40, R44.F32x2.HI_LO, R123.reuse.F32 ;  /* 0x0000007b2c28724a */ /* 0x080fe40001000000 */
[-C--:B------:R-:W-:Y:S02]  /*30e0*/  FMUL2 R38, R38.F32x2.HI_LO, R123.reuse.F32 ;  /* 0x0000007b2626724a */ /* 0x080fe40001000000 */
[-C--:B------:R-:W-:Y:S02]  /*30f0*/  FMUL2 R42, R42.F32x2.HI_LO, R123.reuse.F32 ;  /* 0x0000007b2a2a724a */ /* 0x080fe40001000000 */
[----:B------:R-:W-:-:S02]  /*3100*/  FMUL2 R44, R48.F32x2.HI_LO, R123.F32 ;  /* 0x0000007b302c724a */ /* 0x000fc40001000000 */
[-C--:B------:R-:W-:Y:S02]  /*3110*/  FMUL2 R46, R46.F32x2.HI_LO, R123.reuse.F32 ;  /* 0x0000007b2e2e724a */ /* 0x080fe40001000000 */
        /* <DEDUP_REMOVED lines=9> */
[-C--:B----4-:R-:W-:Y:S01]  /*31b0*/  FMUL2 R70, R8.F32x2.HI_LO, R123.reuse.F32 ;  /* 0x0000007b0846724a */ /* 0x090fe20001000000 */
[----:B------:R-:W-:Y:S01]  /*31c0*/  F2FP.BF16.F32.PACK_AB R9, R39, R38 ;  /* 0x000000262709723e */ /* 0x000fe200000010ff */
[-C--:B------:R-:W-:Y:S01]  /*31d0*/  FMUL2 R72, R10.F32x2.HI_LO, R123.reuse.F32 ;  /* 0x0000007b0a48724a */ /* 0x080fe20001000000 */
        /* <DEDUP_REMOVED lines=27> */
[----:B------:R-:W-:Y:S01]  /*3390*/  FMUL2 R34, R34.F32x2.HI_LO, R123.F32 ;  /* 0x0000007b2222724a */ /* 0x000fe20001000000 */
[----:B------:R-:W-:Y:S01]  /*33a0*/  F2FP.BF16.F32.PACK_AB R20, R57, R56 ;  /* 0x000000383914723e */ /* 0x000fe200000010ff */
[----:B------:R2:W-:Y:S01]  /*33b0*/  STS.128 [R110], R8 ;  /* 0x000000086e007388 */ /* 0x0005e20000000c00 */
[----:B------:R-:W-:-:S02]  /*33c0*/  F2FP.BF16.F32.PACK_AB R7, R73, R72 ;  /* 0x000000484907723e */ /* 0x000fc400000010ff */
[----:B------:R-:W-:Y:S01]  /*33d0*/  F2FP.BF16.F32.PACK_AB R6, R71, R70 ;  /* 0x000000464706723e */ /* 0x000fe200000010ff */
[----:B------:R3:W-:Y:S01]  /*33e0*/  STS.128 [R111], R12 ;  /* 0x0000000c6f007388 */ /* 0x0007e20000000c00 */
[----:B------:R-:W-:Y:S02]  /*33f0*/  F2FP.BF16.F32.PACK_AB R5, R69, R68 ;  /* 0x000000444505723e */ /* 0x000fe400000010ff */
[----:B------:R-:W-:Y:S01]  /*3400*/  F2FP.BF16.F32.PACK_AB R4, R65, R64 ;  /* 0x000000404104723e */ /* 0x000fe200000010ff */
[----:B------:R4:W-:Y:S04]  /*3410*/  STS.128 [R112], R16 ;  /* 0x0000001070007388 */ /* 0x0009e80000000c00 */
[----:B------:R1:W-:Y:S04]  /*3420*/  STS.128 [R113], R20 ;  /* 0x0000001471007388 */ /* 0x0003e80000000c00 */
[----:B------:R1:W-:Y:S01]  /*3430*/  STS.128 [R114], R4 ;  /* 0x0000000472007388 */ /* 0x0003e20000000c00 */
[----:B--2---:R-:W-:-:S02]  /*3440*/  F2FP.BF16.F32.PACK_AB R11, R81, R80 ;  /* 0x00000050510b723e */ /* 0x004fc400000010ff */
[----:B------:R-:W-:Y:S02]  /*3450*/  F2FP.BF16.F32.PACK_AB R10, R79, R78 ;  /* 0x0000004e4f0a723e */ /* 0x000fe400000010ff */
[----:B------:R-:W-:Y:S02]  /*3460*/  F2FP.BF16.F32.PACK_AB R9, R77, R76 ;  /* 0x0000004c4d09723e */ /* 0x000fe400000010ff */
[----:B------:R-:W-:Y:S02]  /*3470*/  F2FP.BF16.F32.PACK_AB R8, R75, R74 ;  /* 0x0000004a4b08723e */ /* 0x000fe400000010ff */
[----:B---3--:R-:W-:Y:S02]  /*3480*/  F2FP.BF16.F32.PACK_AB R15, R27, R26 ;  /* 0x0000001a1b0f723e */ /* 0x008fe400000010ff */
[----:B------:R-:W-:Y:S01]  /*3490*/  F2FP.BF16.F32.PACK_AB R14, R25, R24 ;  /* 0x00000018190e723e */ /* 0x000fe200000010ff */
[----:B------:R1:W-:Y:S01]  /*34a0*/  STS.128 [R115], R8 ;  /* 0x0000000873007388 */ /* 0x0003e20000000c00 */
[----:B------:R-:W-:-:S02]  /*34b0*/  F2FP.BF16.F32.PACK_AB R13, R85, R84 ;  /* 0x00000054550d723e */ /* 0x000fc400000010ff */
[----:B------:R-:W-:Y:S02]  /*34c0*/  F2FP.BF16.F32.PACK_AB R12, R83, R82 ;  /* 0x00000052530c723e */ /* 0x000fe400000010ff */
[----:B----4-:R-:W-:Y:S02]  /*34d0*/  F2FP.BF16.F32.PACK_AB R19, R35, R34 ;  /* 0x000000222313723e */ /* 0x010fe400000010ff */
[----:B------:R-:W-:Y:S01]  /*34e0*/  F2FP.BF16.F32.PACK_AB R18, R33, R32 ;  /* 0x000000202112723e */ /* 0x000fe200000010ff */
[----:B------:R1:W-:Y:S01]  /*34f0*/  STS.128 [R116], R12 ;  /* 0x0000000c74007388 */ /* 0x0003e20000000c00 */
[----:B------:R-:W-:Y:S02]  /*3500*/  F2FP.BF16.F32.PACK_AB R17, R31, R30 ;  /* 0x0000001e1f11723e */ /* 0x000fe400000010ff */
[----:B------:R-:W-:-:S05]  /*3510*/  F2FP.BF16.F32.PACK_AB R16, R29, R28 ;  /* 0x0000001c1d10723e */ /* 0x000fca00000010ff */
[----:B------:R1:W-:Y:S01]  /*3520*/  STS.128 [R117], R16 ;  /* 0x0000001075007388 */ /* 0x0003e20000000c00 */
[----:B------:R2:W-:Y:S06]  /*3530*/  MEMBAR.ALL.CTA ;  /* 0x0000000000007992 */ /* 0x0005ec0000008000 */
[----:B--2---:R-:W2:Y:S02]  /*3540*/  FENCE.VIEW.ASYNC.S ;  /* 0x00000000000073c6 */ /* 0x004ea40000000000 */
[----:B--2---:R-:W-:Y:S06]  /*3550*/  BAR.SYNC.DEFER_BLOCKING 0x2, 0x80 ;  /* 0x0082000000007b1d */ /* 0x004fec0000010000 */
[----:B------:R-:W-:Y:S05]  /*3560*/  @P2 BRA `(.L_x_54) ;  /* 0x0000000000442947 */ /* 0x000fea0003800000 */
[----:B------:R-:W-:Y:S01]  /*3570*/  UIADD3 UR12, UP0, UPT, UR10, 0x240, URZ ;  /* 0x000002400a0c7890 */ /* 0x000fe2000ff1e0ff */
[----:B------:R-:W-:Y:S01]  /*3580*/  PLOP3.LUT P0, PT, PT, PT, PT, 0x80, 0x8 ;  /* 0x000000000008781c */ /* 0x000fe20003f0f070 */
[----:B------:R-:W-:Y:S01]  /*3590*/  IMAD R90, R89, 0x80, R90 ;  /* 0x00000080595a7824 */ /* 0x000fe200078e025a */
[----:B-1----:R-:W-:Y:S01]  /*35a0*/  IADD3 R4, PT, PT, R87, 0x400, RZ ;  /* 0x0000040057047810 */ /* 0x002fe20007ffe0ff */
[----:B------:R-:W-:-:S12]  /*35b0*/  UIADD3.X UR13, UPT, UPT, URZ, UR11, URZ, UP0, !UPT ;  /* 0x0000000bff0d7290 */ /* 0x000fd800087fe4ff */
.L_x_55:
[----:B------:R-:W-:Y:S02]  /*35c0*/  PLOP3.LUT P1, PT, P1, P0, PT, 0xf2, 0x2f ;  /* 0x00000000002f781c */ /* 0x000fe40000f21e72 */
[----:B------:R-:W-:-:S08]  /*35d0*/  @P0 R2UR P1, UR6, R125 ;  /* 0x000000007d0602ca */ /* 0x000fd00000020000 */
[----:B------:R-:W-:Y:S02]  /*35e0*/  PLOP3.LUT P1, PT, P1, P0, PT, 0xf2, 0x2f ;  /* 0x00000000002f781c */ /* 0x000fe40000f21e72 */
[----:B------:R-:W-:-:S08]  /*35f0*/  @P0 R2UR.OR P1, UR5, R90 ;  /* 0x000000005a0502ca */ /* 0x000fd00000120000 */
[----:B------:R-:W-:Y:S02]  /*3600*/  PLOP3.LUT P1, PT, P1, P0, PT, 0xf2, 0x2f ;  /* 0x00000000002f781c */ /* 0x000fe40000f21e72 */
[----:B------:R-:W-:-:S08]  /*3610*/  @P0 R2UR.OR P1, UR4, R4 ;  /* 0x00000000040402ca */ /* 0x000fd00000120000 */
[----:B------:R-:W-:Y:S02]  /*3620*/  @P0 PLOP3.LUT P0, PT, P1, PT, PT, 0x80, 0x8 ;  /* 0x000000000008081c */ /* 0x000fe40000f0f070 */
[----:B------:R-:W-:-:S03]  /*3630*/  PLOP3.LUT P1, PT, PT, PT, PT, 0x80, 0x8 ;  /* 0x000000000008781c */ /* 0x000fc60003f2f070 */
[----:B------:R1:W-:Y:S08]  /*3640*/  UTMASTG.2D [UR4], [UR12], desc[URZ] ;  /* 0x0000ff040c0073b5 */ /* 0x0003f00008009000 */
[----:B-1----:R-:W-:Y:S05]  /*3650*/  @P0 BRA.U.ANY `(.L_x_55) ;  /* 0xfffffffd00d80947 */ /* 0x002fea000393ffff */
[----:B------:R0:W-:Y:S01]  /*3660*/  UTMACMDFLUSH ;  /* 0x00000000000079b7 */ /* 0x0001e20000000000 */
[----:B------:R-:W-:-:S04]  /*3670*/  DEPBAR.LE SB0, 0x0 ;  /* 0x000080000000791a */ /* 0x000fc80000000000 */
.L_x_54:
[----:B------:R-:W-:Y:S05]  /*3680*/  BSYNC.RECONVERGENT B0 ;  /* 0x0000000000007941 */ /* 0x000fea0003800200 */
.L_x_53:
[----:B------:R-:W-:Y:S01]  /*3690*/  FMUL2 R90, R76.F32x2.HI_LO, -1.4426950216293334961 ;  /* 0xbfb8aa3b4c5a784a */ /* 0x000fe20001000000 */
[----:B------:R-:W-:Y:S01]  /*36a0*/  BAR.SYNC.DEFER_BLOCKING 0x2, 0x80 ;  /* 0x0082000000007b1d */ /* 0x000fe20000010000 */
[----:B-1----:R-:W-:Y:S01]  /*36b0*/  FMUL2 R8, R30.F32x2.HI_LO, -1.4426950216293334961 ;  /* 0xbfb8aa3b1e08784a */ /* 0x002fe20001000000 */
[----:B------:R-:W-:Y:S01]  /*36c0*/  ISETP.NE.AND P2, PT, R122, RZ, PT ;  /* 0x000000ff7a00720c */ /* 0x000fe20003f45270 */
[----:B------:R-:W-:Y:S02]  /*36d0*/  FMUL2 R92, R74.F32x2.HI_LO, -1.4426950216293334961 ;  /* 0xbfb8aa3b4a5c784a */ /* 0x000fe40001000000 */
[----:B------:R-:W-:Y:S01]  /*36e0*/  FMUL2 R10, R28.F32x2.HI_LO, -1.4426950216293334961 ;  /* 0xbfb8aa3b1c0a784a */ /* 0x000fe20001000000 */
[----:B------:R-:W-:Y:S01]  /*36f0*/  MUFU.EX2 R90, R90 ;  /* 0x0000005a005a7308 */ /* 0x000fe20000000800 */
[----:B------:R-:W-:Y:S02]  /*3700*/  FMUL2 R20, R80.F32x2.HI_LO, -1.4426950216293334961 ;  /* 0xbfb8aa3b5014784a */ /* 0x000fe40001000000 */
[----:B------:R-:W-:-:S02]  /*3710*/  FMUL2 R4, R34.F32x2.HI_LO, -1.4426950216293334961 ;  /* 0xbfb8aa3b2204784a */ /* 0x000fc40001000000 */
[----:B------:R-:W-:Y:S02]  /*3720*/  FMUL2 R22, R78.F32x2.HI_LO, -1.4426950216293334961 ;  /* 0xbfb8aa3b4e16784a */ /* 0x000fe40001000000 */
[----:B------:R-:W-:Y:S01]  /*3730*/  FMUL2 R6, R32.F32x2.HI_LO, -1.4426950216293334961 ;  /* 0xbfb8aa3b2006784a */ /* 0x000fe20001000000 */
[----:B------:R-:W1:Y:S01]  /*3740*/  MUFU.EX2 R91, R91 ;  /* 0x0000005b005b7308 */ /* 0x000e620000000800 */
[----:B------:R-:W-:Y:S02]  /*3750*/  FMUL2 R100, R64.F32x2.HI_LO, -1.4426950216293334961 ;  /* 0xbfb8aa3b4064784a */ /* 0x000fe40001000000 */
[----:B------:R-:W-:Y:S02]  /*3760*/  FMUL2 R98, R68.F32x2.HI_LO, -1.4426950216293334961 ;  /* 0xbfb8aa3b4462784a */ /* 0x000fe40001000000 */
[----:B------:R-:W-:Y:S02]  /*3770*/  FMUL2 R96, R70.F32x2.HI_LO, -1.4426950216293334961 ;  /* 0xbfb8aa3b4660784a */ /* 0x000fe40001000000 */
[----:B------:R-:W-:Y:S01]  /*3780*/  FMUL2 R94, R72.F32x2.HI_LO, -1.4426950216293334961 ;  /* 0xbfb8aa3b485e784a */ /* 0x000fe20001000000 */
[----:B------:R-:W-:Y:S01]  /*3790*/  MUFU.EX2 R8, R8 ;  /* 0x0000000800087308 */ /* 0x000fe20000000800 */
[----:B------:R-:W-:-:S02]  /*37a0*/  FMUL2 R18, R82.F32x2.HI_LO, -1.4426950216293334961 ;  /* 0xbfb8aa3b5212784a */ /* 0x000fc40001000000 */
[----:B------:R-:W-:Y:S02]  /*37b0*/  FMUL2 R16, R84.F32x2.HI_LO, -1.4426950216293334961 ;  /* 0xbfb8aa3b5410784a */ /* 0x000fe40001000000 */
[----:B------:R-:W-:Y:S02]  /*37c0*/  FMUL2 R14, R24.F32x2.HI_LO, -1.4426950216293334961 ;  /* 0xbfb8aa3b180e784a */ /* 0x000fe40001000000 */
[----:B------:R-:W-:Y:S01]  /*37d0*/  FMUL2 R12, R26.F32x2.HI_LO, -1.4426950216293334961 ;  /* 0xbfb8aa3b1a0c784a */ /* 0x000fe20001000000 */
[----:B------:R-:W2:Y:S01]  /*37e0*/  MUFU.EX2 R9, R9 ;  /* 0x0000000900097308 */ /* 0x000ea20000000800 */
[----:B-1----:R-:W-:-:S07]  /*37f0*/  FADD2 R90, R90.F32x2.HI_LO, 1 ;  /* 0x3f8000005a5a744b */ /* 0x002fce0000200000 */
[----:B------:R-:W-:Y:S08]  /*3800*/  MUFU.EX2 R92, R92 ;  /* 0x0000005c005c7308 */ /* 0x000ff00000000800 */
[----:B------:R-:W1:Y:S01]  /*3810*/  MUFU.EX2 R93, R93 ;  /* 0x0000005d005d7308 */ /* 0x000e620000000800 */
[----:B--2---:R-:W-:-:S07]  /*3820*/  FADD2 R8, R8.F32x2.HI_LO, 1 ;  /* 0x3f8000000808744b */ /* 0x004fce0000200000 */
[----:B------:R-:W-:Y:S08]  /*3830*/  MUFU.EX2 R10, R10 ;  /* 0x0000000a000a7308 */ /* 0x000ff00000000800 */
        /* <DEDUP_REMOVED lines=38> */
[----:B------:R-:W-:Y:S08]  /*3aa0*/  MUFU.RCP R90, R90 ;  /* 0x0000005a005a7308 */ /* 0x000ff00000001000 */
[----:B------:R-:W1:Y:S01]  /*3ab0*/  MUFU.RCP R91, R91 ;  /* 0x0000005b005b7308 */ /* 0x000e620000001000 */
[----:B--2---:R-:W-:-:S07]  /*3ac0*/  FADD2 R12, R12.F32x2.HI_LO, 1 ;  /* 0x3f8000000c0c744b */ /* 0x004fce0000200000 */
[----:B------:R-:W-:Y:S08]  /*3ad0*/  MUFU.RCP R8, R8 ;  /* 0x0000000800087308 */ /* 0x000ff00000001000 */
[----:B------:R-:W2:Y:S01]  /*3ae0*/  MUFU.RCP R9, R9 ;  /* 0x0000000900097308 */ /* 0x000ea20000001000 */
[----:B-1----:R-:W-:-:S04]  /*3af0*/  FMUL2 R90, R90.F32x2.HI_LO, R76.F32x2.HI_LO ;  /* 0x0000004c5a5a724a */ /* 0x002fc80000000000 */
[----:B------:R-:W-:-:S03]  /*3b00*/  FMUL2 R90, R90.F32x2.HI_LO, R46.F32x2.HI_LO ;  /* 0x0000002e5a5a724a */ /* 0x000fc60000000000 */
[----:B------:R-:W-:Y:S01]  /*3b10*/  MUFU.RCP R92, R92 ;  /* 0x0000005c005c7308 */ /* 0x000fe20000001000 */
[----:B------:R-:W-:-:S07]  /*3b20*/  FMUL2 R90, R90.F32x2.HI_LO, R88.F32 ;  /* 0x000000585a5a724a */ /* 0x000fce0001000000 */
[----:B------:R-:W1:Y:S01]  /*3b30*/  MUFU.RCP R93, R93 ;  /* 0x0000005d005d7308 */ /* 0x000e620000001000 */
[----:B--2---:R-:W-:-:S04]  /*3b40*/  FMUL2 R8, R8.F32x2.HI_LO, R30.F32x2.HI_LO ;  /* 0x0000001e0808724a */ /* 0x004fc80000000000 */
[----:B------:R-:W-:-:S03]  /*3b50*/  FMUL2 R8, R8.F32x2.HI_LO, R62.F32x2.HI_LO ;  /* 0x0000003e0808724a */ /* 0x000fc60000000000 */
[----:B------:R-:W-:Y:S01]  /*3b60*/  MUFU.RCP R10, R10 ;  /* 0x0000000a000a7308 */ /* 0x000fe20000001000 */
[----:B------:R-:W-:-:S07]  /*3b70*/  FMUL2 R8, R8.F32x2.HI_LO, R88.F32 ;  /* 0x000000580808724a */ /* 0x000fce0001000000 */
        /* <DEDUP_REMOVED lines=29> */
[----:B------:R-:W-:-:S05]  /*3d50*/  FMUL2 R6, R6.F32x2.HI_LO, R88.F32 ;  /* 0x000000580606724a */ /* 0x000fca0001000000 */
[----:B------:R-:W-:Y:S02]  /*3d60*/  FMNMX.NAN R28, |R23|, |R7|, !PT ;  /* 0x40000007171c7209 */ /* 0x000fe40007820200 */
[----:B------:R-:W2:Y:S01]  /*3d70*/  MUFU.RCP R99, R99 ;  /* 0x0000006300637308 */ /* 0x000ea20000001000 */
[----:B-1----:R-:W-:Y:S01]  /*3d80*/  FMUL2 R100, R100.F32x2.HI_LO, R64.F32x2.HI_LO ;  /* 0x000000406464724a */ /* 0x002fe20000000000 */
[----:B------:R-:W-:-:S03]  /*3d90*/  F2FP.SATFINITE.E4M3.F32.PACK_AB_MERGE_C R7, R7, R6, RZ ;  /* 0x000000060707723e */ /* 0x000fc600048070ff */
[----:B------:R-:W-:Y:S01]  /*3da0*/  FMUL2 R100, R100.F32x2.HI_LO, R2.F32x2.HI_LO ;  /* 0x000000026464724a */ /* 0x000fe20000000000 */
[-C--:B------:R-:W-:Y:S02]  /*3db0*/  FMNMX.NAN R3, |R90|, |R8|.reuse, !PT ;  /* 0x400000085a037209 */ /* 0x080fe40007820200 */
[----:B------:R-:W-:Y:S01]  /*3dc0*/  MUFU.RCP R96, R96 ;  /* 0x0000006000607308 */ /* 0x000fe20000001000 */
[----:B------:R-:W-:Y:S01]  /*3dd0*/  F2FP.SATFINITE.E4M3.F32.PACK_AB_MERGE_C R2, R9, R8, RZ ;  /* 0x000000080902723e */ /* 0x000fe200048070ff */
[----:B------:R-:W-:Y:S01]  /*3de0*/  FMUL2 R100, R100.F32x2.HI_LO, R88.F32 ;  /* 0x000000586464724a */ /* 0x000fe20001000000 */
[----:B------:R-:W-:-:S05]  /*3df0*/  FMNMX.NAN R8, |R93|, |R11|, !PT ;  /* 0x4000000b5d087209 */ /* 0x000fca0007820200 */
        /* <DEDUP_REMOVED lines=25> */
[----:B------:R-:W-:Y:S02]  /*3f90*/  FMNMX3.NAN R3, |R98|, |R16|, R3, !PT ;  /* 0x4000001062037276 */ /* 0x000fe40007820203 */
[----:B------:R-:W2:Y:S01]  /*3fa0*/  MUFU.RCP R13, R13 ;  /* 0x0000000d000d7308 */ /* 0x000ea20000001000 */
[----:B-1----:R-:W-:Y:S01]  /*3fb0*/  FMUL2 R14, R14.F32x2.HI_LO, R24.F32x2.HI_LO ;  /* 0x000000180e0e724a */ /* 0x002fe20000000000 */
[----:B------:R-:W-:Y:S02]  /*3fc0*/  FMNMX.NAN R25, |R92|, |R10|, !PT ;  /* 0x4000000a5c197209 */ /* 0x000fe40007820200 */
[----:B------:R-:W-:Y:S01]  /*3fd0*/  FMNMX.NAN R24, |R91|, |R9|, !PT ;  /* 0x400000095b187209 */ /* 0x000fe20007820200 */
[----:B------:R-:W-:Y:S01]  /*3fe0*/  FMUL2 R14, R14.F32x2.HI_LO, R52.F32x2.HI_LO ;  /* 0x000000340e0e724a */ /* 0x000fe20000000000 */
[----:B------:R-:W-:Y:S02]  /*3ff0*/  F2FP.SATFINITE.E4M3.F32.PACK_AB_MERGE_C R9, R97, R96, RZ ;  /* 0x000000606109723e */ /* 0x000fe400048070ff */
[----:B------:R-:W-:Y:S01]  /*4000*/  F2FP.SATFINITE.E4M3.F32.PACK_AB_MERGE_C R91, R91, R90, RZ ;  /* 0x0000005a5b5b723e */ /* 0x000fe200048070ff */
[----:B------:R-:W-:Y:S01]  /*4010*/  FMUL2 R14, R14.F32x2.HI_LO, R88.F32 ;  /* 0x000000580e0e724a */ /* 0x000fe20001000000 */
[----:B------:R-:W-:-:S02]  /*4020*/  FMNMX3.NAN R24, |R99|, |R17|, R24, !PT ;  /* 0x4000001163187276 */ /* 0x000fc40007820218 */
[----:B------:R-:W-:Y:S02]  /*4030*/  F2FP.SATFINITE.E4M3.F32.PACK_AB_MERGE_C R17, R17, R16, RZ ;  /* 0x000000101111723e */ /* 0x000fe400048070ff */
[----:B------:R-:W-:Y:S02]  /*4040*/  FMNMX3.NAN R28, |R97|, |R15|, R28, !PT ;  /* 0x4000000f611c7276 */ /* 0x000fe4000782021c */
[----:B------:R-:W-:Y:S01]  /*4050*/  FMNMX3.NAN R25, |R100|, |R18|, R25, !PT ;  /* 0x4000001264197276 */ /* 0x000fe20007820219 */
[----:B--2---:R-:W-:Y:S01]  /*4060*/  FMUL2 R12, R12.F32x2.HI_LO, R26.F32x2.HI_LO ;  /* 0x0000001a0c0c724a */ /* 0x004fe20000000000 */
[----:B------:R-:W-:Y:S02]  /*4070*/  F2FP.SATFINITE.E4M3.F32.PACK_AB_MERGE_C R27, R11, R10, RZ ;  /* 0x0000000a0b1b723e */ /* 0x000fe400048070ff */
[----:B------:R-:W-:Y:S01]  /*4080*/  FMNMX.NAN R10, |R21|, |R5|, !PT ;  /* 0x40000005150a7209 */ /* 0x000fe20007820200 */
[----:B------:R-:W-:Y:S01]  /*4090*/  FMUL2 R12, R12.F32x2.HI_LO, R58.F32x2.HI_LO ;  /* 0x0000003a0c0c724a */ /* 0x000fe20000000000 */
[----:B------:R-:W-:-:S02]  /*40a0*/  F2FP.SATFINITE.E4M3.F32.PACK_AB_MERGE_C R11, R21, R20, RZ ;  /* 0x00000014150b723e */ /* 0x000fc400048070ff */
[----:B------:R-:W-:Y:S01]  /*40b0*/  FMNMX.NAN R21, |R20|, |R4|, !PT ;  /* 0x4000000414157209 */ /* 0x000fe20007820200 */
[----:B------:R-:W-:Y:S01]  /*40c0*/  FMUL2 R12, R12.F32x2.HI_LO, R88.F32 ;  /* 0x000000580c0c724a */ /* 0x000fe20001000000 */
[----:B------:R-:W-:Y:S02]  /*40d0*/  F2FP.SATFINITE.E4M3.F32.PACK_AB_MERGE_C R20, R5, R4, RZ ;  /* 0x000000040514723e */ /* 0x000fe400048070ff */
[----:B------:R-:W-:Y:S02]  /*40e0*/  F2FP.SATFINITE.E4M3.F32.PACK_AB_MERGE_C R4, R23, R22, RZ ;  /* 0x000000161704723e */ /* 0x000fe400048070ff */
[----:B------:R-:W-:Y:S02]  /*40f0*/  FMNMX.NAN R23, |R22|, |R6|, !PT ;  /* 0x4000000616177209 */ /* 0x000fe40007820200 */
[----:B------:R-:W-:Y:S02]  /*4100*/  F2FP.SATFINITE.E4M3.F32.PACK_AB_MERGE_C R22, R99, R98, RZ ;  /* 0x000000626316723e */ /* 0x000fe400048070ff */
[----:B------:R-:W-:-:S02]  /*4110*/  F2FP.SATFINITE.E4M3.F32.PACK_AB_MERGE_C R5, R101, R100, RZ ;  /* 0x000000646505723e */ /* 0x000fc400048070ff */
[----:B------:R-:W-:Y:S02]  /*4120*/  F2FP.SATFINITE.E4M3.F32.PACK_AB_MERGE_C R6, R95, R94, RZ ;  /* 0x0000005e5f06723e */ /* 0x000fe400048070ff */
[----:B------:R-:W-:Y:S02]  /*4130*/  FMNMX3.NAN R101, |R101|, |R19|, R8, !PT ;  /* 0x4000001365657276 */ /* 0x000fe40007820208 */
[----:B------:R-:W-:Y:S02]  /*4140*/  PRMT R8, R5, 0x5410, R22 ;  /* 0x0000541005087816 */ /* 0x000fe40000000016 */
[----:B------:R-:W-:Y:S02]  /*4150*/  PRMT R9, R9, 0x5410, R6 ;  /* 0x0000541009097816 */ /* 0x000fe40000000006 */
[----:B------:R-:W-:Y:S02]  /*4160*/  F2FP.SATFINITE.E4M3.F32.PACK_AB_MERGE_C R26, R93, R92, RZ ;  /* 0x0000005c5d1a723e */ /* 0x000fe400048070ff */
[----:B------:R-:W-:-:S02]  /*4170*/  F2FP.SATFINITE.E4M3.F32.PACK_AB_MERGE_C R6, R13, R12, RZ ;  /* 0x0000000c0d06723e */ /* 0x000fc400048070ff */
[----:B------:R-:W-:Y:S02]  /*4180*/  F2FP.SATFINITE.E4M3.F32.PACK_AB_MERGE_C R5, R15, R14, RZ ;  /* 0x0000000e0f05723e */ /* 0x000fe400048070ff */
[----:B------:R-:W-:Y:S02]  /*4190*/  F2FP.SATFINITE.E4M3.F32.PACK_AB_MERGE_C R22, R19, R18, RZ ;  /* 0x000000121316723e */ /* 0x000fe400048070ff */
[----:B------:R-:W-:Y:S02]  /*41a0*/  FMNMX3.NAN R29, |R95|, |R13|, R10, !PT ;  /* 0x4000000d5f1d7276 */ /* 0x000fe4000782020a */
[----:B------:R-:W-:Y:S02]  /*41b0*/  PRMT R10, R26, 0x5410, R91 ;  /* 0x000054101a0a7816 */ /* 0x000fe4000000005b */
[----:B------:R-:W-:Y:S02]  /*41c0*/  PRMT R11, R4, 0x5410, R11 ;  /* 0x00005410040b7816 */ /* 0x000fe4000000000b */
[----:B------:R-:W-:-:S02]  /*41d0*/  PRMT R5, R5, 0x5410, R6 ;  /* 0x0000541005057816 */ /* 0x000fc40000000006 */
[----:B------:R-:W-:Y:S01]  /*41e0*/  PRMT R4, R22, 0x5410, R17 ;  /* 0x0000541016047816 */ /* 0x000fe20000000011 */
[----:B------:R1:W-:Y:S01]  /*41f0*/  STS.128 [R118], R8 ;  /* 0x0000000876007388 */ /* 0x0003e20000000c00 */
[----:B------:R-:W-:Y:S02]  /*4200*/  PRMT R6, R27, 0x5410, R2 ;  /* 0x000054101b067816 */ /* 0x000fe40000000002 */
[----:B------:R-:W-:Y:S02]  /*4210*/  PRMT R7, R7, 0x5410, R20 ;  /* 0x0000541007077816 */ /* 0x000fe40000000014 */
[----:B------:R-:W-:Y:S02]  /*4220*/  FMNMX3.NAN R12, |R94|, |R12|, R21, !PT ;  /* 0x4000000c5e0c7276 */ /* 0x000fe40007820215 */
[----:B------:R-:W-:Y:S01]  /*4230*/  FMNMX3.NAN R14, |R96|, |R14|, R23, !PT ;  /* 0x4000000e600e7276 */ /* 0x000fe20007820217 */
[----:B------:R1:W-:Y:S01]  /*4240*/  STS.128 [R119], R4 ;  /* 0x0000000477007388 */ /* 0x0003e20000000c00 */
[----:B------:R-:W-:-:S02]  /*4250*/  FMNMX.NAN R24, R24, R29, !PT ;  /* 0x0000001d18187209 */ /* 0x000fc40007820000 */
[----:B------:R-:W-:Y:S01]  /*4260*/  FMNMX.NAN R3, R3, R12, !PT ;  /* 0x0000000c03037209 */ /* 0x000fe20007820000 */
[----:B------:R2:W-:Y:S06]  /*4270*/  MEMBAR.ALL.CTA ;  /* 0x0000000000007992 */ /* 0x0005ec0000008000 */
[----:B--2---:R-:W2:Y:S01]  /*4280*/  FENCE.VIEW.ASYNC.S ;  /* 0x00000000000073c6 */ /* 0x004ea20000000000 */
[----:B------:R-:W-:Y:S02]  /*4290*/  FMNMX3.NAN R24, R101, R28, R24, !PT ;  /* 0x0000001c65187276 */ /* 0x000fe40007820018 */
[----:B------:R-:W-:-:S04]  /*42a0*/  FMNMX3.NAN R3, R25, R14, R3, !PT ;  /* 0x0000000e19037276 */ /* 0x000fc80007820003 */
[----:B------:R-:W-:-:S04]  /*42b0*/  FMNMX3.NAN R24, R3, R24, RZ, !PT ;  /* 0x0000001803187276 */ /* 0x000fc800078200ff */
[----:B------:R-:W-:Y:S01]  /*42c0*/  FMNMX R127, R24, R127, !PT ;  /* 0x0000007f187f7209 */ /* 0x000fe20007800000 */
[----:B--2---:R-:W-:Y:S06]  /*42d0*/  BAR.SYNC.DEFER_BLOCKING 0x2, 0x80 ;  /* 0x0082000000007b1d */ /* 0x004fec0000010000 */
[----:B------:R-:W-:Y:S05]  /*42e0*/  @P2 BRA `(.L_x_56) ;  /* 0x0000000000442947 */ /* 0x000fea0003800000 */
[----:B------:R-:W-:Y:S01]  /*42f0*/  IMAD R128, R89, 0x4, R128 ;  /* 0x0000000459807824 */ /* 0x000fe200078e0280 */
[----:B------:R-:W-:Y:S01]  /*4300*/  UIADD3 UR12, UP0, UPT, UR10, 0x2c0, URZ ;  /* 0x000002c00a0c7890 */ /* 0x000fe2000ff1e0ff */
[----:B------:R-:W-:Y:S02]  /*4310*/  PLOP3.LUT P0, PT, PT, PT, PT, 0x80, 0x8 ;  /* 0x000000000008781c */ /* 0x000fe40003f0f070 */
[----:B------:R-:W-:Y:S01]  /*4320*/  IADD3 R2, PT, PT, R87, 0x4400, RZ ;  /* 0x0000440057027810 */ /* 0x000fe20007ffe0ff */
[----:B------:R-:W-:Y:S01]  /*4330*/  IMAD.SHL.U32 R128, R128, 0x10, RZ ;  /* 0x0000001080807824 */ /* 0x000fe200078e00ff */
[----:B------:R-:W-:-:S12]  /*4340*/  UIADD3.X UR13, UPT, UPT, URZ, UR11, URZ, UP0, !UPT ;  /* 0x0000000bff0d7290 */ /* 0x000fd800087fe4ff */
.L_x_57:
        /* <DEDUP_REMOVED lines=9> */
[----:B--2---:R-:W-:Y:S05]  /*43e0*/  @P0 BRA.U.ANY `(.L_x_57) ;  /* 0xfffffffd00d80947 */ /* 0x004fea000393ffff */
[----:B------:R0:W-:Y:S02]  /*43f0*/  UTMACMDFLUSH ;  /* 0x00000000000079b7 */ /* 0x0001e40000000000 */
.L_x_56:
[----:B------:R-:W-:Y:S01]  /*4400*/  BAR.SYNC.DEFER_BLOCKING 0x2, 0x80 ;  /* 0x0082000000007b1d */ /* 0x000fe20000010000 */
[----:B------:R-:W-:Y:S01]  /*4410*/  HFMA2 R128, -RZ, RZ, 0, 1.1920928955078125e-07 ;  /* 0x00000002ff807431 */ /* 0x000fe200000001ff */
[----:B------:R-:W-:-:S04]  /*4420*/  PLOP3.LUT P0, PT, PT, PT, PT, 0x8, 0x80 ;  /* 0x000000000080781c */ /* 0x000fc80003f0e170 */
[----:B------:R-:W-:Y:S09]  /*4430*/  @P3 BRA `(.L_x_58) ;  /* 0xffffffe800f43947 */ /* 0x000ff2000383ffff */
[----:B------:R-:W-:Y:S01]  /*4440*/  ELECT P0, URZ, PT ;  /* 0x0000000000ff782f */ /* 0x000fe20003800000 */
[C---:B------:R-:W-:Y:S01]  /*4450*/  IMAD R3, R108.reuse, 0x8, R87 ;  /* 0x000000086c037824 */ /* 0x040fe200078e0257 */
[----:B------:R-:W-:Y:S01]  /*4460*/  SHF.L.U32 R2, R107, 0x1f, RZ ;  /* 0x0000001f6b027819 */ /* 0x000fe200000006ff */
[----:B------:R-:W-:Y:S01]  /*4470*/  BSSY B0, `(.L_x_59) ;  /* 0x0000006000007945 */ /* 0x000fe20003800000 */
[----:B------:R-:W-:-:S09]  /*4480*/  LEA R91, R108, R87, 0x4 ;  /* 0x000000576c5b7211 */ /* 0x000fd200078e20ff */
[----:B-1----:R-:W-:-:S04]  /*4490*/  @P0 IMAD.MOV.U32 R5, RZ, RZ, 0x1 ;  /* 0x00000001ff050424 */ /* 0x002fc800078e00ff */
[----:B------:R1:W-:Y:S01]  /*44a0*/  @P0 SYNCS.ARRIVE.TRANS64.ART0 RZ, [R124+URZ+0x70], R5 ;  /* 0x000070057cff09a7 */ /* 0x0003e200085000ff */
[----:B------:R-:W2:Y:S02]  /*44b0*/  SYNCS.PHASECHK.TRANS64.TRYWAIT P0, [R3+URZ+0x80], R2 ;  /* 0x00008002030075a7 */ /* 0x000ea400080011ff */
[----:B-12---:R-:W-:Y:S05]  /*44c0*/  @!P0 BRA `(.L_x_60) ;  /* 0x0000000800cc8947 */ /* 0x006fea0003800000 */
.L_x_92:
[----:B------:R-:W-:Y:S05]  /*44d0*/  BSYNC B0 ;  /* 0x0000000000007941 */ /* 0x000fea0003800000 */
.L_x_59:
[----:B------:R-:W2:Y:S01]  /*44e0*/  LDS.128 R88, [R91+0x38410] ;  /* 0x038410005b587984 */ /* 0x000ea20000000c00 */
[----:B------:R-:W-:Y:S01]  /*44f0*/  CREDUX.MAXABS.F32.NAN UR4, R127 ;  /* 0x000000007f0472cc */ /* 0x000fe20000006400 */
[----:B------:R-:W-:Y:S01]  /*4500*/  BSSY.RECONVERGENT B0, `(.L_x_61) ;  /* 0x0000014000007945 */ /* 0x000fe20003800200 */
[----:B------:R-:W-:Y:S01]  /*4510*/  ISETP.NE.AND P0, PT, R102, RZ, PT ;  /* 0x000000ff6600720c */ /* 0x000fe20003f05270 */
[----:B------:R3:W-:Y:S06]  /*4520*/  MEMBAR.ALL.CTA ;  /* 0x0000000000007992 */ /* 0x0007ec0000008000 */
[----:B---3--:R-:W3:Y:S01]  /*4530*/  FENCE.VIEW.ASYNC.S ;  /* 0x00000000000073c6 */ /* 0x008ee20000000000 */
[----:B------:R-:W-:-:S02]  /*4540*/  VIADD R106, R106, 0x1 ;  /* 0x000000016a6a7836 */ /* 0x000fc40000000000 */
[----:B------:R-:W-:Y:S02]  /*4550*/  VIADD R108, R108, 0x1 ;  /* 0x000000016c6c7836 */ /* 0x000fe40000000000 */
[----:B-1----:R-:W-:Y:S01]  /*4560*/  IMAD.U32 R5, RZ, RZ, UR4 ;  /* 0x00000004ff057e24 */ /* 0x002fe2000f8e00ff */
[----:B---3--:R1:W-:Y:S04]  /*4570*/  SYNCS.ARRIVE.TRANS64.ART0 RZ, [R3+URZ+0x90], R0 ;  /* 0x0000900003ff79a7 */ /* 0x0083e800085000ff */
[----:B------:R1:W-:Y:S01]  /*4580*/  @!P0 STS [R120+0x38400], R5 ;  /* 0x0384000578008388 */ /* 0x0003e20000000800 */
[----:B------:R-:W-:Y:S01]  /*4590*/  BAR.SYNC.DEFER_BLOCKING 0x2, 0x80 ;  /* 0x0082000000007b1d */ /* 0x000fe20000010000 */
[----:B------:R-:W-:-:S13]  /*45a0*/  LOP3.LUT P0, RZ, R122, R102, RZ, 0xfc, !PT ;  /* 0x000000667aff7212 */ /* 0x000fda000780fcff */
[----:B------:R-:W-:Y:S05]  /*45b0*/  @P0 BRA `(.L_x_62) ;  /* 0x0000000000200947 */ /* 0x000fea0003800000 */
[----:B------:R-:W-:Y:S01]  /*45c0*/  IMAD.U32 R87, RZ, RZ, UR7 ;  /* 0x00000007ff577e24 */ /* 0x000fe2000f8e00ff */
[----:B------:R-:W3:Y:S04]  /*45d0*/  LDCU.64 UR4, c[0x0][0x740] ;  /* 0x0000e800ff0477ac */ /* 0x000ee80008000a00 */
[----:B-1----:R-:W1:Y:S01]  /*45e0*/  LDS.128 R4, [R87+0x38400] ;  /* 0x0384000057047984 */ /* 0x002e620000000c00 */
[----:B---3--:R-:W-:-:S04]  /*45f0*/  LEA R2, P0, R103, UR4, 0x2 ;  /* 0x0000000467027c11 */ /* 0x008fc8000f8010ff */
[----:B------:R-:W-:Y:S02]  /*4600*/  LEA.HI.X R3, R103, UR5, R86, 0x2, P0 ;  /* 0x0000000567037c11 */ /* 0x000fe400080f1456 */
[----:B-1----:R-:W-:-:S04]  /*4610*/  FMNMX3 R4, R4, RZ, R5, !PT ;  /* 0x000000ff04047276 */ /* 0x002fc80007800005 */
[----:B------:R-:W-:-:S05]  /*4620*/  FMNMX3 R7, R4, R6, R7, !PT ;  /* 0x0000000604077276 */ /* 0x000fca0007800007 */
[----:B------:R3:W-:Y:S02]  /*4630*/  REDG.E.MAX.S32.STRONG.GPU desc[UR22][R2.64], R7 ;  /* 0x000000070200798e */ /* 0x0007e4000d12e316 */
.L_x_62:
[----:B------:R-:W-:Y:S05]  /*4640*/  BSYNC.RECONVERGENT B0 ;  /* 0x0000000000007941 */ /* 0x000fea0003800200 */
.L_x_61:
[----:B--2---:R-:W-:Y:S02]  /*4650*/  ISETP.NE.AND P0, PT, R91, 0x1, PT ;  /* 0x000000015b00780c */ /* 0x004fe40003f05270 */
[----:B------:R-:W-:Y:S02]  /*4660*/  ISETP.NE.AND P1, PT, R108, 0x2, PT ;  /* 0x000000026c00780c */ /* 0x000fe40003f25270 */
[----:B------:R-:W-:Y:S02]  /*4670*/  ISETP.NE.AND P2, PT, R106, 0x2, PT ;  /* 0x000000026a00780c */ /* 0x000fe40003f45270 */
[----:B------:R-:W-:Y:S02]  /*4680*/  SEL R4, RZ, 0x1, P1 ;  /* 0x00000001ff047807 */ /* 0x000fe40000800000 */
[----:B---3--:R-:W-:Y:S02]  /*4690*/  SEL R2, RZ, 0x1, P2 ;  /* 0x00000001ff027807 */ /* 0x008fe40001000000 */
[----:B------:R-:W-:-:S02]  /*46a0*/  LOP3.LUT R107, R107, R4, RZ, 0x3c, !PT ;  /* 0x000000046b6b7212 */ /* 0x000fc400078e3cff */
[----:B------:R-:W-:Y:S02]  /*46b0*/  LOP3.LUT R105, R105, R2, RZ, 0x3c, !PT ;  /* 0x0000000269697212 */ /* 0x000fe400078e3cff */
[----:B------:R-:W-:Y:S02]  /*46c0*/  SEL R108, R108, RZ, P1 ;  /* 0x000000ff6c6c7207 */ /* 0x000fe40000800000 */
[----:B------:R-:W-:Y:S01]  /*46d0*/  SEL R106, R106, RZ, P2 ;  /* 0x000000ff6a6a7207 */ /* 0x000fe20001000000 */
[----:B------:R-:W-:Y:S06]  /*46e0*/  @!P0 BRA `(.L_x_63) ;  /* 0xffffffe400fc8947 */ /* 0x000fec000383ffff */
.L_x_51:
[----:B------:R-:W-:-:S13]  /*46f0*/  ISETP.NE.AND P0, PT, R122, RZ, PT ;  /* 0x000000ff7a00720c */ /* 0x000fda0003f05270 */
[----:B------:R-:W-:Y:S05]  /*4700*/  @P0 BRA `(.L_x_64) ;  /* 0x00000000001c0947 */ /* 0x000fea0003800000 */
[----:B------:R-:W3:Y:S01]  /*4710*/  S2UR UR4, SR_CgaCtaId ;  /* 0x00000000000479c3 */ /* 0x000ee20000008800 */
[----:B------:R-:W-:Y:S02]  /*4720*/  ELECT P1, URZ, PT ;  /* 0x0000000000ff782f */ /* 0x000fe40003820000 */
[----:B------:R-:W-:Y:S01]  /*4730*/  MOV R2, 0x1 ;  /* 0x0000000100027802 */ /* 0x000fe20000000f00 */
[----:B------:R-:W-:-:S04]  /*4740*/  UMOV UR5, 0x40 ;  /* 0x0000004000057882 */ /* 0x000fc80000000000 */
[----:B------:R-:W-:Y:S01]  /*4750*/  UVIRTCOUNT.DEALLOC.SMPOOL 0x80 ;  /* 0x000000800000784c */ /* 0x000fe20000000000 */
[----:B---3--:R-:W-:-:S09]  /*4760*/  ULEA UR4, UR4, UR5, 0x18 ;  /* 0x0000000504047291 */ /* 0x008fd2000f8ec0ff */
[----:B------:R3:W-:Y:S03]  /*4770*/  @P1 STS.U8 [UR4], R2 ;  /* 0x00000002ff001988 */ /* 0x0007e60008000004 */
.L_x_64:
[----:B------:R-:W-:Y:S06]  /*4780*/  BAR.SYNC.DEFER_BLOCKING 0x2, 0x80 ;  /* 0x0082000000007b1d */ /* 0x000fec0000010000 */
[----:B------:R-:W-:Y:S05]  /*4790*/  @P0 BRA `(.L_x_65) ;  /* 0x00000000009c0947 */ /* 0x000fea0003800000 */
[----:B------:R-:W4:Y:S01]  /*47a0*/  S2UR UR5, SR_CgaCtaId ;  /* 0x00000000000579c3 */ /* 0x000f220000008800 */
[----:B------:R-:W-:Y:S01]  /*47b0*/  NOP ;  /* 0x0000000000007918 */ /* 0x000fe20000000000 */
[----:B------:R-:W-:Y:S01]  /*47c0*/  UMOV UR4, 0x50 ;  /* 0x0000005000047882 */ /* 0x000fe20000000000 */
[----:B------:R-:W-:Y:S01]  /*47d0*/  LOP3.LUT R4, R121, 0xffff, RZ, 0xc0, !PT ;  /* 0x0000ffff79047812 */ /* 0x000fe200078ec0ff */
[----:B-12---:R-:W-:-:S03]  /*47e0*/  IMAD.MOV.U32 R3, RZ, RZ, 0xffff ;  /* 0x0000ffffff037424 */ /* 0x006fc600078e00ff */
[----:B------:R-:W-:-:S04]  /*47f0*/  SHF.R.U32.HI R4, RZ, 0x5, R4 ;  /* 0x00000005ff047819 */ /* 0x000fc80000011604 */
[----:B------:R-:W-:Y:S01]  /*4800*/  SHF.L.U32 R3, R3, R4, RZ ;  /* 0x0000000403037219 */ /* 0x000fe200000006ff */
[----:B------:R-:W-:-:S05]  /*4810*/  VIADD R5, R4, 0x10 ;  /* 0x0000001004057836 */ /* 0x000fca0000000000 */
[----:B------:R-:W-:Y:S01]  /*4820*/  SHF.L.U32 R0, R0, R5, RZ ;  /* 0x0000000500007219 */ /* 0x000fe200000006ff */
[----:B----4-:R-:W-:-:S03]  /*4830*/  ULEA UR5, UR5, UR4, 0x18 ;  /* 0x0000000405057291 */ /* 0x010fc6000f8ec0ff */
[----:B------:R-:W-:-:S04]  /*4840*/  LOP3.LUT R5, R0, R3, RZ, 0xfc, !PT ;  /* 0x0000000300057212 */ /* 0x000fc800078efcff */
[C---:B------:R-:W-:Y:S02]  /*4850*/  LOP3.LUT R3, R5.reuse, 0xffff, RZ, 0xc0, !PT ;  /* 0x0000ffff05037812 */ /* 0x040fe400078ec0ff */
[----:B---3--:R-:W1:Y:S02]  /*4860*/  LDS R2, [UR5] ;  /* 0x00000005ff027984 */ /* 0x008e640008000800 */
[----:B-1----:R-:W-:-:S04]  /*4870*/  LOP3.LUT R0, R5, 0xffff, R2, 0x80, !PT ;  /* 0x0000ffff05007812 */ /* 0x002fc800078e8002 */
[----:B------:R-:W-:-:S13]  /*4880*/  ISETP.NE.AND P0, PT, R0, R3, PT ;  /* 0x000000030000720c */ /* 0x000fda0003f05270 */
[----:B------:R-:W-:Y:S05]  /*4890*/  @P0 BRA `(.L_x_66) ;  /* 0x0000000000500947 */ /* 0x000fea0003800000 */
[----:B------:R-:W-:Y:S02]  /*48a0*/  SHF.R.U32.HI R0, RZ, 0x10, R2 ;  /* 0x00000010ff007819 */ /* 0x000fe40000011602 */
[----:B------:R-:W-:-:S04]  /*48b0*/  SHF.R.U32.HI R3, RZ, 0x10, R5 ;  /* 0x00000010ff037819 */ /* 0x000fc80000011605 */
[----:B------:R-:W-:-:S04]  /*48c0*/  LOP3.LUT R0, R0, R3, RZ, 0xc0, !PT ;  /* 0x0000000300007212 */ /* 0x000fc800078ec0ff */
[----:B------:R-:W-:-:S13]  /*48d0*/  ISETP.NE.AND P0, PT, R0, R3, PT ;  /* 0x000000030000720c */ /* 0x000fda0003f05270 */
[----:B------:R-:W-:Y:S05]  /*48e0*/  @P0 BRA `(.L_x_67) ;  /* 0x0000000000300947 */ /* 0x000fea0003800000 */
[----:B------:R-:W-:Y:S01]  /*48f0*/  R2UR UR8, R5 ;  /* 0x00000000050872ca */ /* 0x000fe200000e0000 */
[----:B------:R-:W1:Y:S01]  /*4900*/  S2R R2, SR_LANEID ;  /* 0x0000000000027919 */ /* 0x000e620000000000 */
[----:B------:R-:W-:Y:S02]  /*4910*/  VOTEU.ANY UR6, UPT, PT ;  /* 0x0000000000067886 */ /* 0x000fe400038e0100 */
[----:B------:R-:W-:-:S09]  /*4920*/  UFLO.U32 UR6, UR6 ;  /* 0x00000006000672bd */ /* 0x000fd200080e0000 */
[----:B------:R-:W-:-:S06]  /*4930*/  ULOP3.LUT UR8, URZ, UR8, URZ, 0x33, !UPT ;  /* 0x00000008ff087292 */ /* 0x000fcc000f8e33ff */
[----:B------:R-:W-:-:S04]  /*4940*/  IMAD.U32 R0, RZ, RZ, UR8 ;  /* 0x00000008ff007e24 */ /* 0x000fc8000f8e00ff */
[----:B------:R-:W2:Y:S02]  /*4950*/  REDUX UR4, R0 ;  /* 0x00000000000473c4 */ /* 0x000ea40000000000 */
[----:B------:R3:W-:Y:S01]  /*4960*/  UTCATOMSWS.AND URZ, UR8 ;  /* 0x0000000800ff79e3 */ /* 0x0007e20008000000 */
[----:B-1----:R-:W-:Y:S01]  /*4970*/  ISETP.EQ.U32.AND P0, PT, R2, UR6, PT ;  /* 0x0000000602007c0c */ /* 0x002fe2000bf02070 */
[----:B--2---:R-:W-:-:S12]  /*4980*/  IMAD.U32 R2, RZ, RZ, UR4 ;  /* 0x00000004ff027e24 */ /* 0x004fd8000f8e00ff */
[----:B------:R3:W-:Y:S01]  /*4990*/  @P0 ATOMS.AND RZ, [UR5], R2 ;  /* 0x00000002ffff098c */ /* 0x0007e2000a800005 */
[----:B------:R-:W-:Y:S05]  /*49a0*/  BRA `(.L_x_68) ;  /* 0x0000000000147947 */ /* 0x000fea0003800000 */
.L_x_67:
[----:B------:R-:W-:Y:S02]  /*49b0*/  MOV R2, 0x49d0 ;  /* 0x000049d000027802 */ /* 0x000fe40000000f00 */
[----:B------:R-:W-:Y:S05]  /*49c0*/  CALL.REL.NOINC `($__internal_0_$__cuda_sm10x_tcgen05_guardrail_trap_col_being_dealloced_not_returned_by_alloc) ;  /* 0x0000000400a87944 */ /* 0x000fea0003c00000 */
[----:B------:R-:W-:Y:S05]  /*49d0*/  BRA `(.L_x_68) ;  /* 0x0000000000087947 */ /* 0x000fea0003800000 */
.L_x_66:
[----:B------:R-:W-:Y:S02]  /*49e0*/  MOV R2, 0x4a00 ;  /* 0x00004a0000027802 */ /* 0x000fe40000000f00 */
[----:B------:R-:W-:Y:S05]  /*49f0*/  CALL.REL.NOINC `($__internal_2_$__cuda_sm10x_tcgen05_guardrail_trap_unallocated_columns_being_dealloced) ;  /* 0x0000000400b47944 */ /* 0x000fea0003c00000 */
.L_x_68:
[----:B------:R-:W-:Y:S01]  /*4a00*/  NOP ;  /* 0x0000000000007918 */ /* 0x000fe20000000000 */
.L_x_65:
[----:B------:R-:W-:-:S04]  /*4a10*/  DEPBAR.LE SB0, 0x0 ;  /* 0x000080000000791a */ /* 0x000fc80000000000 */
[----:B------:R-:W-:-:S04]  /*4a20*/  DEPBAR.LE SB0, 0x0 ;  /* 0x000080000000791a */ /* 0x000fc80000000000 */
[----:B---3--:R-:W-:Y:S05]  /*4a30*/  EXIT ;  /* 0x000000000000794d */ /* 0x008fea0003800000 */
.L_x_21:
[----:B------:R-:W-:-:S07]  /*4a40*/  MOV R20, R21 ;  /* 0x0000001500147202 */ /* 0x000fce0000000f00 */
.L_x_69:
[----:B----4-:R4:W3:Y:S02]  /*4a50*/  SYNCS.PHASECHK.TRANS64.TRYWAIT P0, [R14+URZ+0x90], R21 ;  /* 0x000090150e0075a7 */ /* 0x0108e400080011ff */
[----:B---3--:R-:W-:Y:S05]  /*4a60*/  @!P0 NANOSLEEP.SYNCS 0x989680 ;  /* 0x009896800000895d */ /* 0x008fea0003900000 */
[----:B------:R-:W3:Y:S02]  /*4a70*/  @!P0 SYNCS.PHASECHK.TRANS64 P0, [R14+URZ+0x90], R21 ;  /* 0x000090150e0085a7 */ /* 0x000ee400080010ff */
[----:B---3--:R-:W-:Y:S05]  /*4a80*/  @!P0 BRA `(.L_x_69) ;  /* 0xfffffffc00f08947 */ /* 0x008fea000383ffff */
[----:B------:R-:W-:Y:S05]  /*4a90*/  BRA `(.L_x_70) ;  /* 0xffffffc400207947 */ /* 0x000fea000383ffff */
.L_x_23:
[----:B------:R-:W-:-:S07]  /*4aa0*/  MOV R7, R6 ;  /* 0x0000000600077202 */ /* 0x000fce0000000f00 */
.L_x_71:
[----:B--2---:R2:W3:Y:S02]  /*4ab0*/  SYNCS.PHASECHK.TRANS64.TRYWAIT P0, [R2+URZ+0x90], R7 ;  /* 0x00009007020075a7 */ /* 0x0044e400080011ff */
[----:B---3--:R-:W-:Y:S05]  /*4ac0*/  @!P0 NANOSLEEP.SYNCS 0x989680 ;  /* 0x009896800000895d */ /* 0x008fea0003900000 */
[----:B------:R-:W3:Y:S02]  /*4ad0*/  @!P0 SYNCS.PHASECHK.TRANS64 P0, [R2+URZ+0x90], R7 ;  /* 0x00009007020085a7 */ /* 0x000ee400080010ff */
[----:B---3--:R-:W-:Y:S05]  /*4ae0*/  @!P0 BRA `(.L_x_71) ;  /* 0xfffffffc00f08947 */ /* 0x008fea000383ffff */
[----:B------:R-:W-:Y:S05]  /*4af0*/  BRA `(.L_x_72) ;  /* 0xffffffc400cc7947 */ /* 0x000fea000383ffff */
.L_x_24:
[----:B------:R-:W-:-:S07]  /*4b00*/  MOV R9, R8 ;  /* 0x0000000800097202 */ /* 0x000fce0000000f00 */
.L_x_73:
[----:B--2---:R2:W3:Y:S02]  /*4b10*/  SYNCS.PHASECHK.TRANS64.TRYWAIT P0, [R3+URZ+0x90], R9 ;  /* 0x00009009030075a7 */ /* 0x0044e400080011ff */
[----:B---3--:R-:W-:Y:S05]  /*4b20*/  @!P0 NANOSLEEP.SYNCS 0x989680 ;  /* 0x009896800000895d */ /* 0x008fea0003900000 */
[----:B------:R-:W3:Y:S02]  /*4b30*/  @!P0 SYNCS.PHASECHK.TRANS64 P0, [R3+URZ+0x90], R9 ;  /* 0x00009009030085a7 */ /* 0x000ee400080010ff */
[----:B---3--:R-:W-:Y:S05]  /*4b40*/  @!P0 BRA `(.L_x_73) ;  /* 0xfffffffc00f08947 */ /* 0x008fea000383ffff */
[----:B------:R-:W-:Y:S05]  /*4b50*/  BRA `(.L_x_16) ;  /* 0xffffffc800007947 */ /* 0x000fea000383ffff */
.L_x_26:
[----:B------:R-:W-:-:S07]  /*4b60*/  MOV R0, UR32 ;  /* 0x0000002000007c02 */ /* 0x000fce0008000f00 */
.L_x_74:
[----:B---3--:R3:W4:Y:S02]  /*4b70*/  SYNCS.PHASECHK.TRANS64.TRYWAIT P0, [R0+URZ+0x80], RZ ;  /* 0x000080ff000075a7 */ /* 0x00872400080011ff */
[----:B----4-:R-:W-:Y:S05]  /*4b80*/  @!P0 NANOSLEEP.SYNCS 0x989680 ;  /* 0x009896800000895d */ /* 0x010fea0003900000 */
[----:B------:R-:W4:Y:S02]  /*4b90*/  @!P0 SYNCS.PHASECHK.TRANS64 P0, [R0+URZ+0x80], RZ ;  /* 0x000080ff000085a7 */ /* 0x000f2400080010ff */
[----:B----4-:R-:W-:Y:S05]  /*4ba0*/  @!P0 BRA `(.L_x_74) ;  /* 0xfffffffc00f08947 */ /* 0x010fea000383ffff */
[----:B------:R-:W-:Y:S05]  /*4bb0*/  BRA `(.L_x_75) ;  /* 0xffffffc800007947 */ /* 0x000fea000383ffff */
.L_x_29:
[----:B------:R-:W-:Y:S02]  /*4bc0*/  MOV R6, UR9 ;  /* 0x0000000900067c02 */ /* 0x000fe40008000f00 */
[----:B------:R-:W-:Y:S02]  /*4bd0*/  MOV R7, UR9 ;  /* 0x0000000900077c02 */ /* 0x000fe40008000f00 */
[----:B------:R-:W-:-:S07]  /*4be0*/  MOV R3, UR5 ;  /* 0x0000000500037c02 */ /* 0x000fce0008000f00 */
.L_x_76:
[----:B--2---:R2:W3:Y:S02]  /*4bf0*/  SYNCS.PHASECHK.TRANS64.TRYWAIT P0, [R3+URZ+0x30], R7 ;  /* 0x00003007030075a7 */ /* 0x0044e400080011ff */
[----:B---3--:R-:W-:Y:S05]  /*4c00*/  @!P0 NANOSLEEP.SYNCS 0x989680 ;  /* 0x009896800000895d */ /* 0x008fea0003900000 */
[----:B------:R-:W3:Y:S02]  /*4c10*/  @!P0 SYNCS.PHASECHK.TRANS64 P0, [R3+URZ+0x30], R7 ;  /* 0x00003007030085a7 */ /* 0x000ee400080010ff */
[----:B---3--:R-:W-:Y:S05]  /*4c20*/  @!P0 BRA `(.L_x_76) ;  /* 0xfffffffc00f08947 */ /* 0x008fea000383ffff */
[----:B------:R-:W-:Y:S05]  /*4c30*/  BRA `(.L_x_28) ;  /* 0xffffffc800d07947 */ /* 0x000fea000383ffff */
.L_x_31:
[----:B------:R-:W-:-:S07]  /*4c40*/  MOV R5, R4 ;  /* 0x0000000400057202 */ /* 0x000fce0000000f00 */
.L_x_77:
[----:B---3--:R3:W4:Y:S02]  /*4c50*/  SYNCS.PHASECHK.TRANS64.TRYWAIT P0, [R3+URZ+0x80], R5 ;  /* 0x00008005030075a7 */ /* 0x00872400080011ff */
[----:B----4-:R-:W-:Y:S05]  /*4c60*/  @!P0 NANOSLEEP.SYNCS 0x989680 ;  /* 0x009896800000895d */ /* 0x010fea0003900000 */
[----:B------:R-:W4:Y:S02]  /*4c70*/  @!P0 SYNCS.PHASECHK.TRANS64 P0, [R3+URZ+0x80], R5 ;  /* 0x00008005030085a7 */ /* 0x000f2400080010ff */
[----:B----4-:R-:W-:Y:S05]  /*4c80*/  @!P0 BRA `(.L_x_77) ;  /* 0xfffffffc00f08947 */ /* 0x010fea000383ffff */
[----:B------:R-:W-:Y:S05]  /*4c90*/  BRA `(.L_x_78) ;  /* 0xffffffcc001c7947 */ /* 0x000fea000383ffff */
.L_x_33:
[----:B------:R-:W-:Y:S02]  /*4ca0*/  MOV R2, UR4 ;  /* 0x0000000400027c02 */ /* 0x000fe40008000f00 */
[----:B--2---:R-:W-:Y:S02]  /*4cb0*/  MOV R3, UR4 ;  /* 0x0000000400037c02 */ /* 0x004fe40008000f00 */
[----:B------:R-:W-:-:S07]  /*4cc0*/  MOV R0, UR5 ;  /* 0x0000000500007c02 */ /* 0x000fce0008000f00 */
.L_x_79:
[----:B--2---:R2:W3:Y:S02]  /*4cd0*/  SYNCS.PHASECHK.TRANS64.TRYWAIT P0, [R0+URZ+0x30], R3 ;  /* 0x00003003000075a7 */ /* 0x0044e400080011ff */
[----:B---3--:R-:W-:Y:S05]  /*4ce0*/  @!P0 NANOSLEEP.SYNCS 0x989680 ;  /* 0x009896800000895d */ /* 0x008fea0003900000 */
[----:B------:R-:W3:Y:S02]  /*4cf0*/  @!P0 SYNCS.PHASECHK.TRANS64 P0, [R0+URZ+0x30], R3 ;  /* 0x00003003000085a7 */ /* 0x000ee400080010ff */
[----:B---3--:R-:W-:Y:S05]  /*4d00*/  @!P0 BRA `(.L_x_79) ;  /* 0xfffffffc00f08947 */ /* 0x008fea000383ffff */
[----:B------:R-:W-:Y:S05]  /*4d10*/  BRA `(.L_x_80) ;  /* 0xffffffcc009c7947 */ /* 0x000fea000383ffff */
.L_x_35:
[----:B---3--:R-:W-:-:S07]  /*4d20*/  MOV R0, UR12 ;  /* 0x0000000c00007c02 */ /* 0x008fce0008000f00 */
.L_x_81:
[----:B---3--:R3:W4:Y:S02]  /*4d30*/  SYNCS.PHASECHK.TRANS64.TRYWAIT P0, [R0+URZ+0x80], RZ ;  /* 0x000080ff000075a7 */ /* 0x00872400080011ff */
[----:B----4-:R-:W-:Y:S05]  /*4d40*/  @!P0 NANOSLEEP.SYNCS 0x989680 ;  /* 0x009896800000895d */ /* 0x010fea0003900000 */
[----:B------:R-:W4:Y:S02]  /*4d50*/  @!P0 SYNCS.PHASECHK.TRANS64 P0, [R0+URZ+0x80], RZ ;  /* 0x000080ff000085a7 */ /* 0x000f2400080010ff */
[----:B----4-:R-:W-:Y:S05]  /*4d60*/  @!P0 BRA `(.L_x_81) ;  /* 0xfffffffc00f08947 */ /* 0x010fea000383ffff */
[----:B------:R-:W-:Y:S05]  /*4d70*/  BRA `(.L_x_82) ;  /* 0xffffffcc00b47947 */ /* 0x000fea000383ffff */
.L_x_38:
[----:B------:R-:W-:Y:S02]  /*4d80*/  MOV R2, UR18 ;  /* 0x0000001200027c02 */ /* 0x000fe40008000f00 */
[-C--:B------:R-:W-:Y:S02]  /*4d90*/  MOV R8, R3.reuse ;  /* 0x0000000300087202 */ /* 0x080fe40000000f00 */
[----:B------:R-:W-:-:S07]  /*4da0*/  MOV R9, R3 ;  /* 0x0000000300097202 */ /* 0x000fce0000000f00 */
.L_x_83:
[----:B--2---:R2:W3:Y:S02]  /*4db0*/  SYNCS.PHASECHK.TRANS64.TRYWAIT P0, [R2+URZ+0x70], R9 ;  /* 0x00007009020075a7 */ /* 0x0044e400080011ff */
[----:B---3--:R-:W-:Y:S05]  /*4dc0*/  @!P0 NANOSLEEP.SYNCS 0x989680 ;  /* 0x009896800000895d */ /* 0x008fea0003900000 */
[----:B------:R-:W3:Y:S02]  /*4dd0*/  @!P0 SYNCS.PHASECHK.TRANS64 P0, [R2+URZ+0x70], R9 ;  /* 0x00007009020085a7 */ /* 0x000ee400080010ff */
[----:B---3--:R-:W-:Y:S05]  /*4de0*/  @!P0 BRA `(.L_x_83) ;  /* 0xfffffffc00f08947 */ /* 0x008fea000383ffff */
[----:B------:R-:W-:Y:S05]  /*4df0*/  BRA `(.L_x_37) ;  /* 0xffffffd000e07947 */ /* 0x000fea000383ffff */
.L_x_40:
[----:B------:R-:W-:Y:S02]  /*4e00*/  MOV R8, UR25 ;  /* 0x0000001900087c02 */ /* 0x000fe40008000f00 */
[----:B------:R-:W-:Y:S02]  /*4e10*/  MOV R9, UR25 ;  /* 0x0000001900097c02 */ /* 0x000fe40008000f00 */
[----:B------:R-:W-:Y:S07]  /*4e20*/  MOV R2, UR13 ;  /* 0x0000000d00027c02 */ /* 0x000fee0008000f00 */
.L_x_84:
[----:B--2---:R2:W3:Y:S02]  /*4e30*/  SYNCS.PHASECHK.TRANS64.TRYWAIT P1, [R2+URZ], R9 ;  /* 0x00000009020075a7 */ /* 0x0044e400080211ff */
[----:B---3--:R-:W-:Y:S05]  /*4e40*/  @!P1 NANOSLEEP.SYNCS 0x989680 ;  /* 0x009896800000995d */ /* 0x008fea0003900000 */
[----:B------:R-:W3:Y:S02]  /*4e50*/  @!P1 SYNCS.PHASECHK.TRANS64 P1, [R2+URZ], R9 ;  /* 0x00000009020095a7 */ /* 0x000ee400080210ff */
[----:B---3--:R-:W-:Y:S05]  /*4e60*/  @!P1 BRA `(.L_x_84) ;  /* 0xfffffffc00f09947 */ /* 0x008fea000383ffff */
[----:B------:R-:W-:Y:S05]  /*4e70*/  BRA `(.L_x_39) ;  /* 0xffffffd400547947 */ /* 0x000fea000383ffff */
.L_x_42:
[-C--:B------:R-:W-:Y:S02]  /*4e80*/  MOV R8, R2.reuse ;  /* 0x0000000200087202 */ /* 0x080fe40000000f00 */
[----:B------:R-:W-:-:S07]  /*4e90*/  MOV R9, R2 ;  /* 0x0000000200097202 */ /* 0x000fce0000000f00 */
.L_x_85:
[----:B--2---:R2:W3:Y:S02]  /*4ea0*/  SYNCS.PHASECHK.TRANS64.TRYWAIT P0, [R3+URZ+0x80], R9 ;  /* 0x00008009030075a7 */ /* 0x0044e400080011ff */
[----:B---3--:R-:W-:Y:S05]  /*4eb0*/  @!P0 NANOSLEEP.SYNCS 0x989680 ;  /* 0x009896800000895d */ /* 0x008fea0003900000 */
[----:B------:R-:W3:Y:S02]  /*4ec0*/  @!P0 SYNCS.PHASECHK.TRANS64 P0, [R3+URZ+0x80], R9 ;  /* 0x00008009030085a7 */ /* 0x000ee400080010ff */
[----:B---3--:R-:W-:Y:S05]  /*4ed0*/  @!P0 BRA `(.L_x_85) ;  /* 0xfffffffc00f08947 */ /* 0x008fea000383ffff */
[----:B------:R-:W-:Y:S05]  /*4ee0*/  BRA `(.L_x_86) ;  /* 0xffffffd400d47947 */ /* 0x000fea000383ffff */
.L_x_44:
[----:B------:R-:W-:-:S07]  /*4ef0*/  MOV R5, R4 ;  /* 0x0000000400057202 */ /* 0x000fce0000000f00 */
.L_x_87:
[----:B---3--:R3:W4:Y:S02]  /*4f00*/  SYNCS.PHASECHK.TRANS64.TRYWAIT P0, [R2+URZ+0x70], R5 ;  /* 0x00007005020075a7 */ /* 0x00872400080011ff */
[----:B----4-:R-:W-:Y:S05]  /*4f10*/  @!P0 NANOSLEEP.SYNCS 0x989680 ;  /* 0x009896800000895d */ /* 0x010fea0003900000 */
[----:B------:R-:W4:Y:S02]  /*4f20*/  @!P0 SYNCS.PHASECHK.TRANS64 P0, [R2+URZ+0x70], R5 ;  /* 0x00007005020085a7 */ /* 0x000f2400080010ff */
[----:B----4-:R-:W-:Y:S05]  /*4f30*/  @!P0 BRA `(.L_x_87) ;  /* 0xfffffffc00f08947 */ /* 0x010fea000383ffff */
[----:B------:R-:W-:Y:S05]  /*4f40*/  BRA `(.L_x_34) ;  /* 0xffffffd8001c7947 */ /* 0x000fea000383ffff */
.L_x_50:
[----:B-1----:R1:W4:Y:S02]  /*4f50*/  SYNCS.PHASECHK.TRANS64.TRYWAIT P0, [R87+URZ+0x80], RZ ;  /* 0x000080ff570075a7 */ /* 0x00232400080011ff */
[----:B----4-:R-:W-:Y:S05]  /*4f60*/  @!P0 NANOSLEEP.SYNCS 0x989680 ;  /* 0x009896800000895d */ /* 0x010fea0003900000 */
[----:B------:R-:W4:Y:S02]  /*4f70*/  @!P0 SYNCS.PHASECHK.TRANS64 P0, [R87+URZ+0x80], RZ ;  /* 0x000080ff570085a7 */ /* 0x000f2400080010ff */
[----:B----4-:R-:W-:Y:S05]  /*4f80*/  @!P0 BRA `(.L_x_50) ;  /* 0xfffffffc00f08947 */ /* 0x010fea000383ffff */
[----:B------:R-:W-:Y:S05]  /*4f90*/  BRA `(.L_x_88) ;  /* 0xffffffd800f07947 */ /* 0x000fea000383ffff */
.L_x_52:
[----:B------:R-:W-:-:S07]  /*4fa0*/  MOV R2, R3 ;  /* 0x0000000300027202 */ /* 0x000fce0000000f00 */
.L_x_89:
[----:B--2---:R2:W3:Y:S02]  /*4fb0*/  SYNCS.PHASECHK.TRANS64.TRYWAIT P1, [R124+URZ+0x60], R3 ;  /* 0x000060037c0075a7 */ /* 0x0044e400080211ff */
[----:B---3--:R-:W-:Y:S05]  /*4fc0*/  @!P1 NANOSLEEP.SYNCS 0x989680 ;  /* 0x009896800000995d */ /* 0x008fea0003900000 */
[----:B------:R-:W3:Y:S02]  /*4fd0*/  @!P1 SYNCS.PHASECHK.TRANS64 P1, [R124+URZ+0x60], R3 ;  /* 0x000060037c0095a7 */ /* 0x000ee400080210ff */
[----:B---3--:R-:W-:Y:S05]  /*4fe0*/  @!P1 BRA `(.L_x_89) ;  /* 0xfffffffc00f09947 */ /* 0x008fea000383ffff */
[----:B------:R-:W-:Y:S05]  /*4ff0*/  BRA `(.L_x_90) ;  /* 0xffffffdc00f07947 */ /* 0x000fea000383ffff */
.L_x_60:
[-C--:B------:R-:W-:Y:S02]  /*5000*/  MOV R4, R2.reuse ;  /* 0x0000000200047202 */ /* 0x080fe40000000f00 */
[----:B------:R-:W-:-:S07]  /*5010*/  MOV R5, R2 ;  /* 0x0000000200057202 */ /* 0x000fce0000000f00 */
.L_x_91:
[----:B-1----:R1:W2:Y:S02]  /*5020*/  SYNCS.PHASECHK.TRANS64.TRYWAIT P0, [R3+URZ+0x80], R5 ;  /* 0x00008005030075a7 */ /* 0x0022a400080011ff */
[----:B--2---:R-:W-:Y:S05]  /*5030*/  @!P0 NANOSLEEP.SYNCS 0x989680 ;  /* 0x009896800000895d */ /* 0x004fea0003900000 */
[----:B------:R-:W2:Y:S02]  /*5040*/  @!P0 SYNCS.PHASECHK.TRANS64 P0, [R3+URZ+0x80], R5 ;  /* 0x00008005030085a7 */ /* 0x000ea400080010ff */
[----:B--2---:R-:W-:Y:S05]  /*5050*/  @!P0 BRA `(.L_x_91) ;  /* 0xfffffffc00f08947 */ /* 0x004fea000383ffff */
[----:B------:R-:W-:Y:S05]  /*5060*/  BRA `(.L_x_92) ;  /* 0xfffffff400187947 */ /* 0x000fea000383ffff */
        .weak           $__internal_0_$__cuda_sm10x_tcgen05_guardrail_trap_col_being_dealloced_not_returned_by_alloc
        .type           $__internal_0_$__cuda_sm10x_tcgen05_guardrail_trap_col_being_dealloced_not_returned_by_alloc,@function
        .size           $__internal_0_$__cuda_sm10x_tcgen05_guardrail_trap_col_being_dealloced_not_returned_by_alloc,($__internal_1_$__cuda_sm10x_tcgen05_guardrail_trap_phase_invalid_during_alloc - $__internal_0_$__cuda_sm10x_tcgen05_guardrail_trap_col_being_dealloced_not_returned_by_alloc)
$__internal_0_$__cuda_sm10x_tcgen05_guardrail_trap_col_being_dealloced_not_returned_by_alloc:
[----:B------:R-:W-:Y:S05]  /*5070*/  BPT.TRAP 0x1 ;  /* 0x000000040000795c */ /* 0x000fea0000300000 */
[----:B------:R-:W-:-:S04]  /*5080*/  HFMA2 R3, -RZ, RZ, 0, 0 ;  /* 0x00000000ff037431 */ /* 0x000fc800000001ff */
[----:B------:R-:W-:Y:S05]  /*5090*/  RET.REL.NODEC R2 `(kernel_cutlass_kernel_cudnngrouped_gemmgrouped_gemm_swiglugrouped_gemm_swiglu_quantBlockScaledContiguousGroupedGemmKernel_object_at__TiledMMA_ThrLayoutVMNK11110000_PermutationMNK____MMAAt_0) ;  /* 0xffffffac02d87950 */ /* 0x000fea0003c3ffff */
        .weak           $__internal_1_$__cuda_sm10x_tcgen05_guardrail_trap_phase_invalid_during_alloc
        .type           $__internal_1_$__cuda_sm10x_tcgen05_guardrail_trap_phase_invalid_during_alloc,@function
        .size           $__internal_1_$__cuda_sm10x_tcgen05_guardrail_trap_phase_invalid_during_alloc,($__internal_2_$__cuda_sm10x_tcgen05_guardrail_trap_unallocated_columns_being_dealloced - $__internal_1_$__cuda_sm10x_tcgen05_guardrail_trap_phase_invalid_during_alloc)
$__internal_1_$__cuda_sm10x_tcgen05_guardrail_trap_phase_invalid_during_alloc:
[----:B------:R-:W-:Y:S05]  /*50a0*/  BPT.TRAP 0x1 ;  /* 0x000000040000795c */ /* 0x000fea0000300000 */
[----:B------:R-:W-:-:S04]  /*50b0*/  MOV R3, 0x0 ;  /* 0x0000000000037802 */ /* 0x000fc80000000f00 */
[----:B------:R-:W-:Y:S05]  /*50c0*/  RET.REL.NODEC R2 `(kernel_cutlass_kernel_cudnngrouped_gemmgrouped_gemm_swiglugrouped_gemm_swiglu_quantBlockScaledContiguousGroupedGemmKernel_object_at__TiledMMA_ThrLayoutVMNK11110000_PermutationMNK____MMAAt_0) ;  /* 0xffffffac02cc7950 */ /* 0x000fea0003c3ffff */
        .weak           $__internal_2_$__cuda_sm10x_tcgen05_guardrail_trap_unallocated_columns_being_dealloced
        .type           $__internal_2_$__cuda_sm10x_tcgen05_guardrail_trap_unallocated_columns_being_dealloced,@function
        .size           $__internal_2_$__cuda_sm10x_tcgen05_guardrail_trap_unallocated_columns_being_dealloced,(.L_x_96 - $__internal_2_$__cuda_sm10x_tcgen05_guardrail_trap_unallocated_columns_being_dealloced)
$__internal_2_$__cuda_sm10x_tcgen05_guardrail_trap_unallocated_columns_being_dealloced:
[----:B------:R-:W-:Y:S05]  /*50d0*/  BPT.TRAP 0x1 ;  /* 0x000000040000795c */ /* 0x000fea0000300000 */
[----:B------:R-:W-:-:S04]  /*50e0*/  HFMA2 R3, -RZ, RZ, 0, 0 ;  /* 0x00000000ff037431 */ /* 0x000fc800000001ff */
[----:B------:R-:W-:Y:S05]  /*50f0*/  RET.REL.NODEC R2 `(kernel_cutlass_kernel_cudnngrouped_gemmgrouped_gemm_swiglugrouped_gemm_swiglu_quantBlockScaledContiguousGroupedGemmKernel_object_at__TiledMMA_ThrLayoutVMNK11110000_PermutationMNK____MMAAt_0) ;  /* 0xffffffac02c07950 */ /* 0x000fea0003c3ffff */
.L_x_93:
[----:B------:R-:W-:-:S00]  /*5100*/  BRA `(.L_x_93) ;  /* 0xfffffffc00fc7947 */ /* 0x000fc0000383ffff */
[----:B------:R-:W-:-:S00]  /*5110*/  NOP ;  /* 0x0000000000007918 */ /* 0x000fc00000000000 */
        /* <DEDUP_REMOVED lines=14> */
.L_x_96:


//--------------------- .nv.shared.kernel_cutlass_kernel_cudnngrouped_gemmgrouped_gemm_swiglugrouped_gemm_swiglu_quantBlockScaledContiguousGroupedGemmKernel_object_at__TiledMMA_ThrLayoutVMNK11110000_PermutationMNK____MMAAt_0 --------------------------
	.section	.nv.shared.kernel_cutlass_kernel_cudnngrouped_gemmgrouped_gemm_swiglugrouped_gemm_swiglu_quantBlockScaledContiguousGroupedGemmKernel_object_at__TiledMMA_ThrLayoutVMNK11110000_PermutationMNK____MMAAt_0,"aw",@nobits
	.sectionflags	@""
	.align	1024
	.zero		1024


//--------------------- .nv.shared.reserved.0     --------------------------
	.section	.nv.shared.reserved.0,"aw",@nobits
	.align	8
	.weak		__nv_reservedSMEM_offset_0_alias
	.size		__nv_reservedSMEM_offset_0_alias, 0, 64
	.other		__nv_reservedSMEM_offset_0_alias,@"STO_CUDA_RESERVED_SHARED STV_DEFAULT"
__nv_reservedSMEM_offset_0_alias:
	.zero		0
.nv.shared.reserved.0:
	.zero		64
	.weak		__nv_reservedSMEM_allocation_phase
	.type		__nv_reservedSMEM_allocation_phase,@object
	.size		__nv_reservedSMEM_allocation_phase,(.L_0 - __nv_reservedSMEM_allocation_phase)
__nv_reservedSMEM_allocation_phase:
	.zero		1
.L_0:
	.zero		7
	.weak		__nv_reservedSMEM_devtool_atexit_pc
	.type		__nv_reservedSMEM_devtool_atexit_pc,@object
	.size		__nv_reservedSMEM_devtool_atexit_pc,(__nv_reservedSMEM_allocation_mask - __nv_reservedSMEM_devtool_atexit_pc)
__nv_reservedSMEM_devtool_atexit_pc:
	.zero		8
	.weak		__nv_reservedSMEM_allocation_mask
	.type		__nv_reservedSMEM_allocation_mask,@object
	.size		__nv_reservedSMEM_allocation_mask,(.L_2 - __nv_reservedSMEM_allocation_mask)
__nv_reservedSMEM_allocation_mask:
	.zero		4
.L_2:


//--------------------- .nv.constant0.kernel_cutlass_kernel_cudnngrouped_gemmgrouped_gemm_swiglugrouped_gemm_swiglu_quantBlockScaledContiguousGroupedGemmKernel_object_at__TiledMMA_ThrLayoutVMNK11110000_PermutationMNK____MMAAt_0 --------------------------
	.section	.nv.constant0.kernel_cutlass_kernel_cudnngrouped_gemmgrouped_gemm_swiglugrouped_gemm_swiglu_quantBlockScaledContiguousGroupedGemmKernel_object_at__TiledMMA_ThrLayoutVMNK11110000_PermutationMNK____MMAAt_0,"a",@progbits
	.sectionflags	@""
	.align	4
.nv.constant0.kernel_cutlass_kernel_cudnngrouped_gemmgrouped_gemm_swiglugrouped_gemm_swiglu_quantBlockScaledContiguousGroupedGemmKernel_object_at__TiledMMA_ThrLayoutVMNK11110000_PermutationMNK____MMAAt_0:
	.zero		1924


//--------------------- SYMBOLS --------------------------

	.type		.nv.reservedSmem.offset0,@object
	.size		.nv.reservedSmem.offset0,0x4
	.type		.nv.reservedSmem.cap,@object
	.size		.nv.reservedSmem.cap,0x4
